//
// Generated by NVIDIA NVVM Compiler
//
// Compiler Build ID: CL-36424714
// Cuda compilation tools, release 13.0, V13.0.88
// Based on NVVM 20.0.0
//

.version 9.0
.target sm_100
.address_size 64

	// .globl	_Z7tcdbgpuyPyPb

.visible .entry _Z7tcdbgpuyPyPb(
	.param .u64 _Z7tcdbgpuyPyPb_param_0,
	.param .u64 .ptr .align 1 _Z7tcdbgpuyPyPb_param_1,
	.param .u64 .ptr .align 1 _Z7tcdbgpuyPyPb_param_2
)
{
	.reg .pred 	%p<13>;
	.reg .b16 	%rs<2>;
	.reg .b32 	%r<21>;
	.reg .b64 	%rd<773>;

	ld.param.u64 	%rd32, [_Z7tcdbgpuyPyPb_param_0];
	ld.param.u64 	%rd33, [_Z7tcdbgpuyPyPb_param_1];
	ld.param.u64 	%rd34, [_Z7tcdbgpuyPyPb_param_2];
	cvta.to.global.u64 	%rd1, %rd34;
	mov.u32 	%r1, %ctaid.x;
	mov.u32 	%r2, %ntid.x;
	mov.u32 	%r3, %tid.x;
	mad.lo.s32 	%r4, %r1, %r2, %r3;
	cvt.u64.u32 	%rd2, %r4;
	setp.le.u64 	%p1, %rd32, %rd2;
	@%p1 bra 	$L__BB0_17;
	cvt.u32.u64 	%r5, %rd2;
	mul.lo.s64 	%rd3, %rd32, %rd2;
	setp.eq.s32 	%p2, %r5, 0;
	@%p2 bra 	$L__BB0_17;
	setp.eq.s64 	%p3, %rd32, 7;
	cvta.to.global.u64 	%rd4, %rd33;
	@%p3 bra 	$L__BB0_17;
	shl.b64 	%rd36, %rd2, 3;
	add.s64 	%rd5, %rd4, %rd36;
	add.s64 	%rd6, %rd32, -8;
	shr.u64 	%rd37, %rd6, 3;
	add.s64 	%rd38, %rd37, 1;
	and.b64  	%rd7, %rd38, 7;
	and.b64  	%rd8, %rd38, 4611686018427387896;
	and.b64  	%rd9, %rd38, 3;
	mov.b64 	%rd762, 0;
$L__BB0_4:
	add.s64 	%rd39, %rd762, %rd3;
	add.s64 	%rd40, %rd1, %rd39;
	ld.global.u8 	%rs1, [%rd40];
	setp.eq.s16 	%p4, %rs1, 0;
	@%p4 bra 	$L__BB0_16;
	setp.lt.u64 	%p5, %rd6, 56;
	mul.lo.s64 	%rd11, %rd762, %rd32;
	ld.global.u64 	%rd767, [%rd5];
	mov.b64 	%rd768, 0;
	@%p5 bra 	$L__BB0_8;
	mov.b64 	%rd768, 0;
	mov.u64 	%rd763, %rd1;
	mov.u64 	%rd764, %rd8;
$L__BB0_7:
	.pragma "nounroll";
	add.s64 	%rd43, %rd763, %rd3;
	ld.global.u8 	%rd44, [%rd43];
	ld.global.u8 	%rd45, [%rd43+1];
	shl.b64 	%rd46, %rd45, 8;
	or.b64  	%rd47, %rd46, %rd44;
	ld.global.u8 	%rd48, [%rd43+2];
	shl.b64 	%rd49, %rd48, 16;
	ld.global.u8 	%rd50, [%rd43+3];
	shl.b64 	%rd51, %rd50, 24;
	or.b64  	%rd52, %rd51, %rd49;
	or.b64  	%rd53, %rd52, %rd47;
	ld.global.u8 	%rd54, [%rd43+4];
	ld.global.u8 	%rd55, [%rd43+5];
	shl.b64 	%rd56, %rd55, 8;
	or.b64  	%rd57, %rd56, %rd54;
	ld.global.u8 	%rd58, [%rd43+6];
	shl.b64 	%rd59, %rd58, 16;
	ld.global.u8 	%rd60, [%rd43+7];
	shl.b64 	%rd61, %rd60, 24;
	or.b64  	%rd62, %rd61, %rd59;
	or.b64  	%rd63, %rd62, %rd57;
	shl.b64 	%rd64, %rd63, 32;
	or.b64  	%rd65, %rd64, %rd53;
	add.s64 	%rd66, %rd763, %rd11;
	ld.global.u8 	%rd67, [%rd66];
	ld.global.u8 	%rd68, [%rd66+1];
	shl.b64 	%rd69, %rd68, 8;
	or.b64  	%rd70, %rd69, %rd67;
	ld.global.u8 	%rd71, [%rd66+2];
	shl.b64 	%rd72, %rd71, 16;
	ld.global.u8 	%rd73, [%rd66+3];
	shl.b64 	%rd74, %rd73, 24;
	or.b64  	%rd75, %rd74, %rd72;
	or.b64  	%rd76, %rd75, %rd70;
	ld.global.u8 	%rd77, [%rd66+4];
	ld.global.u8 	%rd78, [%rd66+5];
	shl.b64 	%rd79, %rd78, 8;
	or.b64  	%rd80, %rd79, %rd77;
	ld.global.u8 	%rd81, [%rd66+6];
	shl.b64 	%rd82, %rd81, 16;
	ld.global.u8 	%rd83, [%rd66+7];
	shl.b64 	%rd84, %rd83, 24;
	or.b64  	%rd85, %rd84, %rd82;
	or.b64  	%rd86, %rd85, %rd80;
	shl.b64 	%rd87, %rd86, 32;
	or.b64  	%rd88, %rd87, %rd76;
	and.b64  	%rd89, %rd88, %rd65;
	popc.b64 	%r6, %rd89;
	cvt.u64.u32 	%rd90, %r6;
	add.s64 	%rd91, %rd90, %rd767;
	st.global.u64 	[%rd5], %rd91;
	ld.global.u8 	%rd92, [%rd43+8];
	ld.global.u8 	%rd93, [%rd43+9];
	shl.b64 	%rd94, %rd93, 8;
	or.b64  	%rd95, %rd94, %rd92;
	ld.global.u8 	%rd96, [%rd43+10];
	shl.b64 	%rd97, %rd96, 16;
	ld.global.u8 	%rd98, [%rd43+11];
	shl.b64 	%rd99, %rd98, 24;
	or.b64  	%rd100, %rd99, %rd97;
	or.b64  	%rd101, %rd100, %rd95;
	ld.global.u8 	%rd102, [%rd43+12];
	ld.global.u8 	%rd103, [%rd43+13];
	shl.b64 	%rd104, %rd103, 8;
	or.b64  	%rd105, %rd104, %rd102;
	ld.global.u8 	%rd106, [%rd43+14];
	shl.b64 	%rd107, %rd106, 16;
	ld.global.u8 	%rd108, [%rd43+15];
	shl.b64 	%rd109, %rd108, 24;
	or.b64  	%rd110, %rd109, %rd107;
	or.b64  	%rd111, %rd110, %rd105;
	shl.b64 	%rd112, %rd111, 32;
	or.b64  	%rd113, %rd112, %rd101;
	ld.global.u8 	%rd114, [%rd66+8];
	ld.global.u8 	%rd115, [%rd66+9];
	shl.b64 	%rd116, %rd115, 8;
	or.b64  	%rd117, %rd116, %rd114;
	ld.global.u8 	%rd118, [%rd66+10];
	shl.b64 	%rd119, %rd118, 16;
	ld.global.u8 	%rd120, [%rd66+11];
	shl.b64 	%rd121, %rd120, 24;
	or.b64  	%rd122, %rd121, %rd119;
	or.b64  	%rd123, %rd122, %rd117;
	ld.global.u8 	%rd124, [%rd66+12];
	ld.global.u8 	%rd125, [%rd66+13];
	shl.b64 	%rd126, %rd125, 8;
	or.b64  	%rd127, %rd126, %rd124;
	ld.global.u8 	%rd128, [%rd66+14];
	shl.b64 	%rd129, %rd128, 16;
	ld.global.u8 	%rd130, [%rd66+15];
	shl.b64 	%rd131, %rd130, 24;
	or.b64  	%rd132, %rd131, %rd129;
	or.b64  	%rd133, %rd132, %rd127;
	shl.b64 	%rd134, %rd133, 32;
	or.b64  	%rd135, %rd134, %rd123;
	and.b64  	%rd136, %rd135, %rd113;
	popc.b64 	%r7, %rd136;
	cvt.u64.u32 	%rd137, %r7;
	add.s64 	%rd138, %rd137, %rd91;
	st.global.u64 	[%rd5], %rd138;
	ld.global.u8 	%rd139, [%rd43+16];
	ld.global.u8 	%rd140, [%rd43+17];
	shl.b64 	%rd141, %rd140, 8;
	or.b64  	%rd142, %rd141, %rd139;
	ld.global.u8 	%rd143, [%rd43+18];
	shl.b64 	%rd144, %rd143, 16;
	ld.global.u8 	%rd145, [%rd43+19];
	shl.b64 	%rd146, %rd145, 24;
	or.b64  	%rd147, %rd146, %rd144;
	or.b64  	%rd148, %rd147, %rd142;
	ld.global.u8 	%rd149, [%rd43+20];
	ld.global.u8 	%rd150, [%rd43+21];
	shl.b64 	%rd151, %rd150, 8;
	or.b64  	%rd152, %rd151, %rd149;
	ld.global.u8 	%rd153, [%rd43+22];
	shl.b64 	%rd154, %rd153, 16;
	ld.global.u8 	%rd155, [%rd43+23];
	shl.b64 	%rd156, %rd155, 24;
	or.b64  	%rd157, %rd156, %rd154;
	or.b64  	%rd158, %rd157, %rd152;
	shl.b64 	%rd159, %rd158, 32;
	or.b64  	%rd160, %rd159, %rd148;
	ld.global.u8 	%rd161, [%rd66+16];
	ld.global.u8 	%rd162, [%rd66+17];
	shl.b64 	%rd163, %rd162, 8;
	or.b64  	%rd164, %rd163, %rd161;
	ld.global.u8 	%rd165, [%rd66+18];
	shl.b64 	%rd166, %rd165, 16;
	ld.global.u8 	%rd167, [%rd66+19];
	shl.b64 	%rd168, %rd167, 24;
	or.b64  	%rd169, %rd168, %rd166;
	or.b64  	%rd170, %rd169, %rd164;
	ld.global.u8 	%rd171, [%rd66+20];
	ld.global.u8 	%rd172, [%rd66+21];
	shl.b64 	%rd173, %rd172, 8;
	or.b64  	%rd174, %rd173, %rd171;
	ld.global.u8 	%rd175, [%rd66+22];
	shl.b64 	%rd176, %rd175, 16;
	ld.global.u8 	%rd177, [%rd66+23];
	shl.b64 	%rd178, %rd177, 24;
	or.b64  	%rd179, %rd178, %rd176;
	or.b64  	%rd180, %rd179, %rd174;
	shl.b64 	%rd181, %rd180, 32;
	or.b64  	%rd182, %rd181, %rd170;
	and.b64  	%rd183, %rd182, %rd160;
	popc.b64 	%r8, %rd183;
	cvt.u64.u32 	%rd184, %r8;
	add.s64 	%rd185, %rd184, %rd138;
	st.global.u64 	[%rd5], %rd185;
	ld.global.u8 	%rd186, [%rd43+24];
	ld.global.u8 	%rd187, [%rd43+25];
	shl.b64 	%rd188, %rd187, 8;
	or.b64  	%rd189, %rd188, %rd186;
	ld.global.u8 	%rd190, [%rd43+26];
	shl.b64 	%rd191, %rd190, 16;
	ld.global.u8 	%rd192, [%rd43+27];
	shl.b64 	%rd193, %rd192, 24;
	or.b64  	%rd194, %rd193, %rd191;
	or.b64  	%rd195, %rd194, %rd189;
	ld.global.u8 	%rd196, [%rd43+28];
	ld.global.u8 	%rd197, [%rd43+29];
	shl.b64 	%rd198, %rd197, 8;
	or.b64  	%rd199, %rd198, %rd196;
	ld.global.u8 	%rd200, [%rd43+30];
	shl.b64 	%rd201, %rd200, 16;
	ld.global.u8 	%rd202, [%rd43+31];
	shl.b64 	%rd203, %rd202, 24;
	or.b64  	%rd204, %rd203, %rd201;
	or.b64  	%rd205, %rd204, %rd199;
	shl.b64 	%rd206, %rd205, 32;
	or.b64  	%rd207, %rd206, %rd195;
	ld.global.u8 	%rd208, [%rd66+24];
	ld.global.u8 	%rd209, [%rd66+25];
	shl.b64 	%rd210, %rd209, 8;
	or.b64  	%rd211, %rd210, %rd208;
	ld.global.u8 	%rd212, [%rd66+26];
	shl.b64 	%rd213, %rd212, 16;
	ld.global.u8 	%rd214, [%rd66+27];
	shl.b64 	%rd215, %rd214, 24;
	or.b64  	%rd216, %rd215, %rd213;
	or.b64  	%rd217, %rd216, %rd211;
	ld.global.u8 	%rd218, [%rd66+28];
	ld.global.u8 	%rd219, [%rd66+29];
	shl.b64 	%rd220, %rd219, 8;
	or.b64  	%rd221, %rd220, %rd218;
	ld.global.u8 	%rd222, [%rd66+30];
	shl.b64 	%rd223, %rd222, 16;
	ld.global.u8 	%rd224, [%rd66+31];
	shl.b64 	%rd225, %rd224, 24;
	or.b64  	%rd226, %rd225, %rd223;
	or.b64  	%rd227, %rd226, %rd221;
	shl.b64 	%rd228, %rd227, 32;
	or.b64  	%rd229, %rd228, %rd217;
	and.b64  	%rd230, %rd229, %rd207;
	popc.b64 	%r9, %rd230;
	cvt.u64.u32 	%rd231, %r9;
	add.s64 	%rd232, %rd231, %rd185;
	st.global.u64 	[%rd5], %rd232;
	ld.global.u8 	%rd233, [%rd43+32];
	ld.global.u8 	%rd234, [%rd43+33];
	shl.b64 	%rd235, %rd234, 8;
	or.b64  	%rd236, %rd235, %rd233;
	ld.global.u8 	%rd237, [%rd43+34];
	shl.b64 	%rd238, %rd237, 16;
	ld.global.u8 	%rd239, [%rd43+35];
	shl.b64 	%rd240, %rd239, 24;
	or.b64  	%rd241, %rd240, %rd238;
	or.b64  	%rd242, %rd241, %rd236;
	ld.global.u8 	%rd243, [%rd43+36];
	ld.global.u8 	%rd244, [%rd43+37];
	shl.b64 	%rd245, %rd244, 8;
	or.b64  	%rd246, %rd245, %rd243;
	ld.global.u8 	%rd247, [%rd43+38];
	shl.b64 	%rd248, %rd247, 16;
	ld.global.u8 	%rd249, [%rd43+39];
	shl.b64 	%rd250, %rd249, 24;
	or.b64  	%rd251, %rd250, %rd248;
	or.b64  	%rd252, %rd251, %rd246;
	shl.b64 	%rd253, %rd252, 32;
	or.b64  	%rd254, %rd253, %rd242;
	ld.global.u8 	%rd255, [%rd66+32];
	ld.global.u8 	%rd256, [%rd66+33];
	shl.b64 	%rd257, %rd256, 8;
	or.b64  	%rd258, %rd257, %rd255;
	ld.global.u8 	%rd259, [%rd66+34];
	shl.b64 	%rd260, %rd259, 16;
	ld.global.u8 	%rd261, [%rd66+35];
	shl.b64 	%rd262, %rd261, 24;
	or.b64  	%rd263, %rd262, %rd260;
	or.b64  	%rd264, %rd263, %rd258;
	ld.global.u8 	%rd265, [%rd66+36];
	ld.global.u8 	%rd266, [%rd66+37];
	shl.b64 	%rd267, %rd266, 8;
	or.b64  	%rd268, %rd267, %rd265;
	ld.global.u8 	%rd269, [%rd66+38];
	shl.b64 	%rd270, %rd269, 16;
	ld.global.u8 	%rd271, [%rd66+39];
	shl.b64 	%rd272, %rd271, 24;
	or.b64  	%rd273, %rd272, %rd270;
	or.b64  	%rd274, %rd273, %rd268;
	shl.b64 	%rd275, %rd274, 32;
	or.b64  	%rd276, %rd275, %rd264;
	and.b64  	%rd277, %rd276, %rd254;
	popc.b64 	%r10, %rd277;
	cvt.u64.u32 	%rd278, %r10;
	add.s64 	%rd279, %rd278, %rd232;
	st.global.u64 	[%rd5], %rd279;
	ld.global.u8 	%rd280, [%rd43+40];
	ld.global.u8 	%rd281, [%rd43+41];
	shl.b64 	%rd282, %rd281, 8;
	or.b64  	%rd283, %rd282, %rd280;
	ld.global.u8 	%rd284, [%rd43+42];
	shl.b64 	%rd285, %rd284, 16;
	ld.global.u8 	%rd286, [%rd43+43];
	shl.b64 	%rd287, %rd286, 24;
	or.b64  	%rd288, %rd287, %rd285;
	or.b64  	%rd289, %rd288, %rd283;
	ld.global.u8 	%rd290, [%rd43+44];
	ld.global.u8 	%rd291, [%rd43+45];
	shl.b64 	%rd292, %rd291, 8;
	or.b64  	%rd293, %rd292, %rd290;
	ld.global.u8 	%rd294, [%rd43+46];
	shl.b64 	%rd295, %rd294, 16;
	ld.global.u8 	%rd296, [%rd43+47];
	shl.b64 	%rd297, %rd296, 24;
	or.b64  	%rd298, %rd297, %rd295;
	or.b64  	%rd299, %rd298, %rd293;
	shl.b64 	%rd300, %rd299, 32;
	or.b64  	%rd301, %rd300, %rd289;
	ld.global.u8 	%rd302, [%rd66+40];
	ld.global.u8 	%rd303, [%rd66+41];
	shl.b64 	%rd304, %rd303, 8;
	or.b64  	%rd305, %rd304, %rd302;
	ld.global.u8 	%rd306, [%rd66+42];
	shl.b64 	%rd307, %rd306, 16;
	ld.global.u8 	%rd308, [%rd66+43];
	shl.b64 	%rd309, %rd308, 24;
	or.b64  	%rd310, %rd309, %rd307;
	or.b64  	%rd311, %rd310, %rd305;
	ld.global.u8 	%rd312, [%rd66+44];
	ld.global.u8 	%rd313, [%rd66+45];
	shl.b64 	%rd314, %rd313, 8;
	or.b64  	%rd315, %rd314, %rd312;
	ld.global.u8 	%rd316, [%rd66+46];
	shl.b64 	%rd317, %rd316, 16;
	ld.global.u8 	%rd318, [%rd66+47];
	shl.b64 	%rd319, %rd318, 24;
	or.b64  	%rd320, %rd319, %rd317;
	or.b64  	%rd321, %rd320, %rd315;
	shl.b64 	%rd322, %rd321, 32;
	or.b64  	%rd323, %rd322, %rd311;
	and.b64  	%rd324, %rd323, %rd301;
	popc.b64 	%r11, %rd324;
	cvt.u64.u32 	%rd325, %r11;
	add.s64 	%rd326, %rd325, %rd279;
	st.global.u64 	[%rd5], %rd326;
	ld.global.u8 	%rd327, [%rd43+48];
	ld.global.u8 	%rd328, [%rd43+49];
	shl.b64 	%rd329, %rd328, 8;
	or.b64  	%rd330, %rd329, %rd327;
	ld.global.u8 	%rd331, [%rd43+50];
	shl.b64 	%rd332, %rd331, 16;
	ld.global.u8 	%rd333, [%rd43+51];
	shl.b64 	%rd334, %rd333, 24;
	or.b64  	%rd335, %rd334, %rd332;
	or.b64  	%rd336, %rd335, %rd330;
	ld.global.u8 	%rd337, [%rd43+52];
	ld.global.u8 	%rd338, [%rd43+53];
	shl.b64 	%rd339, %rd338, 8;
	or.b64  	%rd340, %rd339, %rd337;
	ld.global.u8 	%rd341, [%rd43+54];
	shl.b64 	%rd342, %rd341, 16;
	ld.global.u8 	%rd343, [%rd43+55];
	shl.b64 	%rd344, %rd343, 24;
	or.b64  	%rd345, %rd344, %rd342;
	or.b64  	%rd346, %rd345, %rd340;
	shl.b64 	%rd347, %rd346, 32;
	or.b64  	%rd348, %rd347, %rd336;
	ld.global.u8 	%rd349, [%rd66+48];
	ld.global.u8 	%rd350, [%rd66+49];
	shl.b64 	%rd351, %rd350, 8;
	or.b64  	%rd352, %rd351, %rd349;
	ld.global.u8 	%rd353, [%rd66+50];
	shl.b64 	%rd354, %rd353, 16;
	ld.global.u8 	%rd355, [%rd66+51];
	shl.b64 	%rd356, %rd355, 24;
	or.b64  	%rd357, %rd356, %rd354;
	or.b64  	%rd358, %rd357, %rd352;
	ld.global.u8 	%rd359, [%rd66+52];
	ld.global.u8 	%rd360, [%rd66+53];
	shl.b64 	%rd361, %rd360, 8;
	or.b64  	%rd362, %rd361, %rd359;
	ld.global.u8 	%rd363, [%rd66+54];
	shl.b64 	%rd364, %rd363, 16;
	ld.global.u8 	%rd365, [%rd66+55];
	shl.b64 	%rd366, %rd365, 24;
	or.b64  	%rd367, %rd366, %rd364;
	or.b64  	%rd368, %rd367, %rd362;
	shl.b64 	%rd369, %rd368, 32;
	or.b64  	%rd370, %rd369, %rd358;
	and.b64  	%rd371, %rd370, %rd348;
	popc.b64 	%r12, %rd371;
	cvt.u64.u32 	%rd372, %r12;
	add.s64 	%rd373, %rd372, %rd326;
	st.global.u64 	[%rd5], %rd373;
	ld.global.u8 	%rd374, [%rd43+56];
	ld.global.u8 	%rd375, [%rd43+57];
	shl.b64 	%rd376, %rd375, 8;
	or.b64  	%rd377, %rd376, %rd374;
	ld.global.u8 	%rd378, [%rd43+58];
	shl.b64 	%rd379, %rd378, 16;
	ld.global.u8 	%rd380, [%rd43+59];
	shl.b64 	%rd381, %rd380, 24;
	or.b64  	%rd382, %rd381, %rd379;
	or.b64  	%rd383, %rd382, %rd377;
	ld.global.u8 	%rd384, [%rd43+60];
	ld.global.u8 	%rd385, [%rd43+61];
	shl.b64 	%rd386, %rd385, 8;
	or.b64  	%rd387, %rd386, %rd384;
	ld.global.u8 	%rd388, [%rd43+62];
	shl.b64 	%rd389, %rd388, 16;
	ld.global.u8 	%rd390, [%rd43+63];
	shl.b64 	%rd391, %rd390, 24;
	or.b64  	%rd392, %rd391, %rd389;
	or.b64  	%rd393, %rd392, %rd387;
	shl.b64 	%rd394, %rd393, 32;
	or.b64  	%rd395, %rd394, %rd383;
	ld.global.u8 	%rd396, [%rd66+56];
	ld.global.u8 	%rd397, [%rd66+57];
	shl.b64 	%rd398, %rd397, 8;
	or.b64  	%rd399, %rd398, %rd396;
	ld.global.u8 	%rd400, [%rd66+58];
	shl.b64 	%rd401, %rd400, 16;
	ld.global.u8 	%rd402, [%rd66+59];
	shl.b64 	%rd403, %rd402, 24;
	or.b64  	%rd404, %rd403, %rd401;
	or.b64  	%rd405, %rd404, %rd399;
	ld.global.u8 	%rd406, [%rd66+60];
	ld.global.u8 	%rd407, [%rd66+61];
	shl.b64 	%rd408, %rd407, 8;
	or.b64  	%rd409, %rd408, %rd406;
	ld.global.u8 	%rd410, [%rd66+62];
	shl.b64 	%rd411, %rd410, 16;
	ld.global.u8 	%rd412, [%rd66+63];
	shl.b64 	%rd413, %rd412, 24;
	or.b64  	%rd414, %rd413, %rd411;
	or.b64  	%rd415, %rd414, %rd409;
	shl.b64 	%rd416, %rd415, 32;
	or.b64  	%rd417, %rd416, %rd405;
	and.b64  	%rd418, %rd417, %rd395;
	popc.b64 	%r13, %rd418;
	cvt.u64.u32 	%rd419, %r13;
	add.s64 	%rd767, %rd419, %rd373;
	st.global.u64 	[%rd5], %rd767;
	add.s64 	%rd768, %rd768, 64;
	add.s64 	%rd764, %rd764, -8;
	add.s64 	%rd763, %rd763, 64;
	setp.ne.s64 	%p6, %rd764, 0;
	@%p6 bra 	$L__BB0_7;
$L__BB0_8:
	setp.eq.s64 	%p7, %rd7, 0;
	@%p7 bra 	$L__BB0_16;
	add.s64 	%rd420, %rd7, -1;
	setp.lt.u64 	%p8, %rd420, 3;
	@%p8 bra 	$L__BB0_11;
	add.s64 	%rd421, %rd768, %rd3;
	add.s64 	%rd422, %rd1, %rd421;
	ld.global.u8 	%rd423, [%rd422];
	ld.global.u8 	%rd424, [%rd422+1];
	shl.b64 	%rd425, %rd424, 8;
	or.b64  	%rd426, %rd425, %rd423;
	ld.global.u8 	%rd427, [%rd422+2];
	shl.b64 	%rd428, %rd427, 16;
	ld.global.u8 	%rd429, [%rd422+3];
	shl.b64 	%rd430, %rd429, 24;
	or.b64  	%rd431, %rd430, %rd428;
	or.b64  	%rd432, %rd431, %rd426;
	ld.global.u8 	%rd433, [%rd422+4];
	ld.global.u8 	%rd434, [%rd422+5];
	shl.b64 	%rd435, %rd434, 8;
	or.b64  	%rd436, %rd435, %rd433;
	ld.global.u8 	%rd437, [%rd422+6];
	shl.b64 	%rd438, %rd437, 16;
	ld.global.u8 	%rd439, [%rd422+7];
	shl.b64 	%rd440, %rd439, 24;
	or.b64  	%rd441, %rd440, %rd438;
	or.b64  	%rd442, %rd441, %rd436;
	shl.b64 	%rd443, %rd442, 32;
	or.b64  	%rd444, %rd443, %rd432;
	add.s64 	%rd445, %rd768, %rd11;
	add.s64 	%rd446, %rd1, %rd445;
	ld.global.u8 	%rd447, [%rd446];
	ld.global.u8 	%rd448, [%rd446+1];
	shl.b64 	%rd449, %rd448, 8;
	or.b64  	%rd450, %rd449, %rd447;
	ld.global.u8 	%rd451, [%rd446+2];
	shl.b64 	%rd452, %rd451, 16;
	ld.global.u8 	%rd453, [%rd446+3];
	shl.b64 	%rd454, %rd453, 24;
	or.b64  	%rd455, %rd454, %rd452;
	or.b64  	%rd456, %rd455, %rd450;
	ld.global.u8 	%rd457, [%rd446+4];
	ld.global.u8 	%rd458, [%rd446+5];
	shl.b64 	%rd459, %rd458, 8;
	or.b64  	%rd460, %rd459, %rd457;
	ld.global.u8 	%rd461, [%rd446+6];
	shl.b64 	%rd462, %rd461, 16;
	ld.global.u8 	%rd463, [%rd446+7];
	shl.b64 	%rd464, %rd463, 24;
	or.b64  	%rd465, %rd464, %rd462;
	or.b64  	%rd466, %rd465, %rd460;
	shl.b64 	%rd467, %rd466, 32;
	or.b64  	%rd468, %rd467, %rd456;
	and.b64  	%rd469, %rd468, %rd444;
	popc.b64 	%r14, %rd469;
	cvt.u64.u32 	%rd470, %r14;
	add.s64 	%rd471, %rd470, %rd767;
	st.global.u64 	[%rd5], %rd471;
	ld.global.u8 	%rd472, [%rd422+8];
	ld.global.u8 	%rd473, [%rd422+9];
	shl.b64 	%rd474, %rd473, 8;
	or.b64  	%rd475, %rd474, %rd472;
	ld.global.u8 	%rd476, [%rd422+10];
	shl.b64 	%rd477, %rd476, 16;
	ld.global.u8 	%rd478, [%rd422+11];
	shl.b64 	%rd479, %rd478, 24;
	or.b64  	%rd480, %rd479, %rd477;
	or.b64  	%rd481, %rd480, %rd475;
	ld.global.u8 	%rd482, [%rd422+12];
	ld.global.u8 	%rd483, [%rd422+13];
	shl.b64 	%rd484, %rd483, 8;
	or.b64  	%rd485, %rd484, %rd482;
	ld.global.u8 	%rd486, [%rd422+14];
	shl.b64 	%rd487, %rd486, 16;
	ld.global.u8 	%rd488, [%rd422+15];
	shl.b64 	%rd489, %rd488, 24;
	or.b64  	%rd490, %rd489, %rd487;
	or.b64  	%rd491, %rd490, %rd485;
	shl.b64 	%rd492, %rd491, 32;
	or.b64  	%rd493, %rd492, %rd481;
	ld.global.u8 	%rd494, [%rd446+8];
	ld.global.u8 	%rd495, [%rd446+9];
	shl.b64 	%rd496, %rd495, 8;
	or.b64  	%rd497, %rd496, %rd494;
	ld.global.u8 	%rd498, [%rd446+10];
	shl.b64 	%rd499, %rd498, 16;
	ld.global.u8 	%rd500, [%rd446+11];
	shl.b64 	%rd501, %rd500, 24;
	or.b64  	%rd502, %rd501, %rd499;
	or.b64  	%rd503, %rd502, %rd497;
	ld.global.u8 	%rd504, [%rd446+12];
	ld.global.u8 	%rd505, [%rd446+13];
	shl.b64 	%rd506, %rd505, 8;
	or.b64  	%rd507, %rd506, %rd504;
	ld.global.u8 	%rd508, [%rd446+14];
	shl.b64 	%rd509, %rd508, 16;
	ld.global.u8 	%rd510, [%rd446+15];
	shl.b64 	%rd511, %rd510, 24;
	or.b64  	%rd512, %rd511, %rd509;
	or.b64  	%rd513, %rd512, %rd507;
	shl.b64 	%rd514, %rd513, 32;
	or.b64  	%rd515, %rd514, %rd503;
	and.b64  	%rd516, %rd515, %rd493;
	popc.b64 	%r15, %rd516;
	cvt.u64.u32 	%rd517, %r15;
	add.s64 	%rd518, %rd517, %rd471;
	st.global.u64 	[%rd5], %rd518;
	ld.global.u8 	%rd519, [%rd422+16];
	ld.global.u8 	%rd520, [%rd422+17];
	shl.b64 	%rd521, %rd520, 8;
	or.b64  	%rd522, %rd521, %rd519;
	ld.global.u8 	%rd523, [%rd422+18];
	shl.b64 	%rd524, %rd523, 16;
	ld.global.u8 	%rd525, [%rd422+19];
	shl.b64 	%rd526, %rd525, 24;
	or.b64  	%rd527, %rd526, %rd524;
	or.b64  	%rd528, %rd527, %rd522;
	ld.global.u8 	%rd529, [%rd422+20];
	ld.global.u8 	%rd530, [%rd422+21];
	shl.b64 	%rd531, %rd530, 8;
	or.b64  	%rd532, %rd531, %rd529;
	ld.global.u8 	%rd533, [%rd422+22];
	shl.b64 	%rd534, %rd533, 16;
	ld.global.u8 	%rd535, [%rd422+23];
	shl.b64 	%rd536, %rd535, 24;
	or.b64  	%rd537, %rd536, %rd534;
	or.b64  	%rd538, %rd537, %rd532;
	shl.b64 	%rd539, %rd538, 32;
	or.b64  	%rd540, %rd539, %rd528;
	ld.global.u8 	%rd541, [%rd446+16];
	ld.global.u8 	%rd542, [%rd446+17];
	shl.b64 	%rd543, %rd542, 8;
	or.b64  	%rd544, %rd543, %rd541;
	ld.global.u8 	%rd545, [%rd446+18];
	shl.b64 	%rd546, %rd545, 16;
	ld.global.u8 	%rd547, [%rd446+19];
	shl.b64 	%rd548, %rd547, 24;
	or.b64  	%rd549, %rd548, %rd546;
	or.b64  	%rd550, %rd549, %rd544;
	ld.global.u8 	%rd551, [%rd446+20];
	ld.global.u8 	%rd552, [%rd446+21];
	shl.b64 	%rd553, %rd552, 8;
	or.b64  	%rd554, %rd553, %rd551;
	ld.global.u8 	%rd555, [%rd446+22];
	shl.b64 	%rd556, %rd555, 16;
	ld.global.u8 	%rd557, [%rd446+23];
	shl.b64 	%rd558, %rd557, 24;
	or.b64  	%rd559, %rd558, %rd556;
	or.b64  	%rd560, %rd559, %rd554;
	shl.b64 	%rd561, %rd560, 32;
	or.b64  	%rd562, %rd561, %rd550;
	and.b64  	%rd563, %rd562, %rd540;
	popc.b64 	%r16, %rd563;
	cvt.u64.u32 	%rd564, %r16;
	add.s64 	%rd565, %rd564, %rd518;
	st.global.u64 	[%rd5], %rd565;
	ld.global.u8 	%rd566, [%rd422+24];
	ld.global.u8 	%rd567, [%rd422+25];
	shl.b64 	%rd568, %rd567, 8;
	or.b64  	%rd569, %rd568, %rd566;
	ld.global.u8 	%rd570, [%rd422+26];
	shl.b64 	%rd571, %rd570, 16;
	ld.global.u8 	%rd572, [%rd422+27];
	shl.b64 	%rd573, %rd572, 24;
	or.b64  	%rd574, %rd573, %rd571;
	or.b64  	%rd575, %rd574, %rd569;
	ld.global.u8 	%rd576, [%rd422+28];
	ld.global.u8 	%rd577, [%rd422+29];
	shl.b64 	%rd578, %rd577, 8;
	or.b64  	%rd579, %rd578, %rd576;
	ld.global.u8 	%rd580, [%rd422+30];
	shl.b64 	%rd581, %rd580, 16;
	ld.global.u8 	%rd582, [%rd422+31];
	shl.b64 	%rd583, %rd582, 24;
	or.b64  	%rd584, %rd583, %rd581;
	or.b64  	%rd585, %rd584, %rd579;
	shl.b64 	%rd586, %rd585, 32;
	or.b64  	%rd587, %rd586, %rd575;
	ld.global.u8 	%rd588, [%rd446+24];
	ld.global.u8 	%rd589, [%rd446+25];
	shl.b64 	%rd590, %rd589, 8;
	or.b64  	%rd591, %rd590, %rd588;
	ld.global.u8 	%rd592, [%rd446+26];
	shl.b64 	%rd593, %rd592, 16;
	ld.global.u8 	%rd594, [%rd446+27];
	shl.b64 	%rd595, %rd594, 24;
	or.b64  	%rd596, %rd595, %rd593;
	or.b64  	%rd597, %rd596, %rd591;
	ld.global.u8 	%rd598, [%rd446+28];
	ld.global.u8 	%rd599, [%rd446+29];
	shl.b64 	%rd600, %rd599, 8;
	or.b64  	%rd601, %rd600, %rd598;
	ld.global.u8 	%rd602, [%rd446+30];
	shl.b64 	%rd603, %rd602, 16;
	ld.global.u8 	%rd604, [%rd446+31];
	shl.b64 	%rd605, %rd604, 24;
	or.b64  	%rd606, %rd605, %rd603;
	or.b64  	%rd607, %rd606, %rd601;
	shl.b64 	%rd608, %rd607, 32;
	or.b64  	%rd609, %rd608, %rd597;
	and.b64  	%rd610, %rd609, %rd587;
	popc.b64 	%r17, %rd610;
	cvt.u64.u32 	%rd611, %r17;
	add.s64 	%rd767, %rd611, %rd565;
	st.global.u64 	[%rd5], %rd767;
	add.s64 	%rd768, %rd768, 32;
$L__BB0_11:
	setp.eq.s64 	%p9, %rd9, 0;
	@%p9 bra 	$L__BB0_16;
	and.b64  	%rd612, %rd6, 24;
	setp.eq.s64 	%p10, %rd612, 0;
	@%p10 bra 	$L__BB0_14;
	add.s64 	%rd613, %rd768, %rd3;
	add.s64 	%rd614, %rd1, %rd613;
	ld.global.u8 	%rd615, [%rd614];
	ld.global.u8 	%rd616, [%rd614+1];
	shl.b64 	%rd617, %rd616, 8;
	or.b64  	%rd618, %rd617, %rd615;
	ld.global.u8 	%rd619, [%rd614+2];
	shl.b64 	%rd620, %rd619, 16;
	ld.global.u8 	%rd621, [%rd614+3];
	shl.b64 	%rd622, %rd621, 24;
	or.b64  	%rd623, %rd622, %rd620;
	or.b64  	%rd624, %rd623, %rd618;
	ld.global.u8 	%rd625, [%rd614+4];
	ld.global.u8 	%rd626, [%rd614+5];
	shl.b64 	%rd627, %rd626, 8;
	or.b64  	%rd628, %rd627, %rd625;
	ld.global.u8 	%rd629, [%rd614+6];
	shl.b64 	%rd630, %rd629, 16;
	ld.global.u8 	%rd631, [%rd614+7];
	shl.b64 	%rd632, %rd631, 24;
	or.b64  	%rd633, %rd632, %rd630;
	or.b64  	%rd634, %rd633, %rd628;
	shl.b64 	%rd635, %rd634, 32;
	or.b64  	%rd636, %rd635, %rd624;
	add.s64 	%rd637, %rd768, %rd11;
	add.s64 	%rd638, %rd1, %rd637;
	ld.global.u8 	%rd639, [%rd638];
	ld.global.u8 	%rd640, [%rd638+1];
	shl.b64 	%rd641, %rd640, 8;
	or.b64  	%rd642, %rd641, %rd639;
	ld.global.u8 	%rd643, [%rd638+2];
	shl.b64 	%rd644, %rd643, 16;
	ld.global.u8 	%rd645, [%rd638+3];
	shl.b64 	%rd646, %rd645, 24;
	or.b64  	%rd647, %rd646, %rd644;
	or.b64  	%rd648, %rd647, %rd642;
	ld.global.u8 	%rd649, [%rd638+4];
	ld.global.u8 	%rd650, [%rd638+5];
	shl.b64 	%rd651, %rd650, 8;
	or.b64  	%rd652, %rd651, %rd649;
	ld.global.u8 	%rd653, [%rd638+6];
	shl.b64 	%rd654, %rd653, 16;
	ld.global.u8 	%rd655, [%rd638+7];
	shl.b64 	%rd656, %rd655, 24;
	or.b64  	%rd657, %rd656, %rd654;
	or.b64  	%rd658, %rd657, %rd652;
	shl.b64 	%rd659, %rd658, 32;
	or.b64  	%rd660, %rd659, %rd648;
	and.b64  	%rd661, %rd660, %rd636;
	popc.b64 	%r18, %rd661;
	cvt.u64.u32 	%rd662, %r18;
	add.s64 	%rd663, %rd662, %rd767;
	st.global.u64 	[%rd5], %rd663;
	ld.global.u8 	%rd664, [%rd614+8];
	ld.global.u8 	%rd665, [%rd614+9];
	shl.b64 	%rd666, %rd665, 8;
	or.b64  	%rd667, %rd666, %rd664;
	ld.global.u8 	%rd668, [%rd614+10];
	shl.b64 	%rd669, %rd668, 16;
	ld.global.u8 	%rd670, [%rd614+11];
	shl.b64 	%rd671, %rd670, 24;
	or.b64  	%rd672, %rd671, %rd669;
	or.b64  	%rd673, %rd672, %rd667;
	ld.global.u8 	%rd674, [%rd614+12];
	ld.global.u8 	%rd675, [%rd614+13];
	shl.b64 	%rd676, %rd675, 8;
	or.b64  	%rd677, %rd676, %rd674;
	ld.global.u8 	%rd678, [%rd614+14];
	shl.b64 	%rd679, %rd678, 16;
	ld.global.u8 	%rd680, [%rd614+15];
	shl.b64 	%rd681, %rd680, 24;
	or.b64  	%rd682, %rd681, %rd679;
	or.b64  	%rd683, %rd682, %rd677;
	shl.b64 	%rd684, %rd683, 32;
	or.b64  	%rd685, %rd684, %rd673;
	ld.global.u8 	%rd686, [%rd638+8];
	ld.global.u8 	%rd687, [%rd638+9];
	shl.b64 	%rd688, %rd687, 8;
	or.b64  	%rd689, %rd688, %rd686;
	ld.global.u8 	%rd690, [%rd638+10];
	shl.b64 	%rd691, %rd690, 16;
	ld.global.u8 	%rd692, [%rd638+11];
	shl.b64 	%rd693, %rd692, 24;
	or.b64  	%rd694, %rd693, %rd691;
	or.b64  	%rd695, %rd694, %rd689;
	ld.global.u8 	%rd696, [%rd638+12];
	ld.global.u8 	%rd697, [%rd638+13];
	shl.b64 	%rd698, %rd697, 8;
	or.b64  	%rd699, %rd698, %rd696;
	ld.global.u8 	%rd700, [%rd638+14];
	shl.b64 	%rd701, %rd700, 16;
	ld.global.u8 	%rd702, [%rd638+15];
	shl.b64 	%rd703, %rd702, 24;
	or.b64  	%rd704, %rd703, %rd701;
	or.b64  	%rd705, %rd704, %rd699;
	shl.b64 	%rd706, %rd705, 32;
	or.b64  	%rd707, %rd706, %rd695;
	and.b64  	%rd708, %rd707, %rd685;
	popc.b64 	%r19, %rd708;
	cvt.u64.u32 	%rd709, %r19;
	add.s64 	%rd767, %rd709, %rd663;
	st.global.u64 	[%rd5], %rd767;
	add.s64 	%rd768, %rd768, 16;
$L__BB0_14:
	and.b64  	%rd710, %rd6, 8;
	setp.ne.s64 	%p11, %rd710, 0;
	@%p11 bra 	$L__BB0_16;
	add.s64 	%rd711, %rd768, %rd3;
	add.s64 	%rd712, %rd1, %rd711;
	ld.global.u8 	%rd713, [%rd712];
	ld.global.u8 	%rd714, [%rd712+1];
	shl.b64 	%rd715, %rd714, 8;
	or.b64  	%rd716, %rd715, %rd713;
	ld.global.u8 	%rd717, [%rd712+2];
	shl.b64 	%rd718, %rd717, 16;
	ld.global.u8 	%rd719, [%rd712+3];
	shl.b64 	%rd720, %rd719, 24;
	or.b64  	%rd721, %rd720, %rd718;
	or.b64  	%rd722, %rd721, %rd716;
	ld.global.u8 	%rd723, [%rd712+4];
	ld.global.u8 	%rd724, [%rd712+5];
	shl.b64 	%rd725, %rd724, 8;
	or.b64  	%rd726, %rd725, %rd723;
	ld.global.u8 	%rd727, [%rd712+6];
	shl.b64 	%rd728, %rd727, 16;
	ld.global.u8 	%rd729, [%rd712+7];
	shl.b64 	%rd730, %rd729, 24;
	or.b64  	%rd731, %rd730, %rd728;
	or.b64  	%rd732, %rd731, %rd726;
	shl.b64 	%rd733, %rd732, 32;
	or.b64  	%rd734, %rd733, %rd722;
	add.s64 	%rd735, %rd768, %rd11;
	add.s64 	%rd736, %rd1, %rd735;
	ld.global.u8 	%rd737, [%rd736];
	ld.global.u8 	%rd738, [%rd736+1];
	shl.b64 	%rd739, %rd738, 8;
	or.b64  	%rd740, %rd739, %rd737;
	ld.global.u8 	%rd741, [%rd736+2];
	shl.b64 	%rd742, %rd741, 16;
	ld.global.u8 	%rd743, [%rd736+3];
	shl.b64 	%rd744, %rd743, 24;
	or.b64  	%rd745, %rd744, %rd742;
	or.b64  	%rd746, %rd745, %rd740;
	ld.global.u8 	%rd747, [%rd736+4];
	ld.global.u8 	%rd748, [%rd736+5];
	shl.b64 	%rd749, %rd748, 8;
	or.b64  	%rd750, %rd749, %rd747;
	ld.global.u8 	%rd751, [%rd736+6];
	shl.b64 	%rd752, %rd751, 16;
	ld.global.u8 	%rd753, [%rd736+7];
	shl.b64 	%rd754, %rd753, 24;
	or.b64  	%rd755, %rd754, %rd752;
	or.b64  	%rd756, %rd755, %rd750;
	shl.b64 	%rd757, %rd756, 32;
	or.b64  	%rd758, %rd757, %rd746;
	and.b64  	%rd759, %rd758, %rd734;
	popc.b64 	%r20, %rd759;
	cvt.u64.u32 	%rd760, %r20;
	add.s64 	%rd761, %rd760, %rd767;
	st.global.u64 	[%rd5], %rd761;
$L__BB0_16:
	add.s64 	%rd762, %rd762, 1;
	setp.ne.s64 	%p12, %rd762, %rd2;
	@%p12 bra 	$L__BB0_4;
$L__BB0_17:
	ret;

}


// ===== COMPILED SASS (sm_100) =====

	.target	sm_100

	.elftype	@"ET_EXEC"


//--------------------- .note.nv.tkinfo           --------------------------
	.section	.note.nv.tkinfo,"",@"SHT_NOTE"
	.sectionflags	@"SHF_NOTE_NV_TKINFO"
	.tkinfo
        /*0018*/ 	.word	0x00000002
        /*0030*/ 	.string	""
        /*0030*/ 	.string	"ptxas"
        /*0030*/ 	.string	"Cuda compilation tools, release 13.0, V13.0.88"
        /*0030*/ 	.string	"Build cuda_13.0.r13.0/compiler.36424714_0"
        /*0030*/ 	.string	"-arch sm_100 -m 64 "



//--------------------- .note.nv.cuinfo           --------------------------
	.section	.note.nv.cuinfo,"",@"SHT_NOTE"
	.sectionflags	@"SHF_NOTE_NV_CUINFO"
        /*0018*/ 	.short	0x0002
        /*001a*/ 	.short	0x0064
        /*001c*/ 	.short	0x0082
	.zero		2


//--------------------- .nv.info                  --------------------------
	.section	.nv.info,"",@"SHT_CUDA_INFO"
	.align	4


	//----- nvinfo : EIATTR_REGCOUNT
	.align		4
        /*0000*/ 	.byte	0x04, 0x2f
        /*0002*/ 	.short	(.L_1 - .L_0)
	.align		4
.L_0:
        /*0004*/ 	.word	index@(_Z7tcdbgpuyPyPb)
        /*0008*/ 	.word	0x00000020


	//----- nvinfo : EIATTR_FRAME_SIZE
	.align		4
.L_1:
        /*000c*/ 	.byte	0x04, 0x11
        /*000e*/ 	.short	(.L_3 - .L_2)
	.align		4
.L_2:
        /*0010*/ 	.word	index@(_Z7tcdbgpuyPyPb)
        /*0014*/ 	.word	0x00000000


	//----- nvinfo : EIATTR_MIN_STACK_SIZE
	.align		4
.L_3:
        /*0018*/ 	.byte	0x04, 0x12
        /*001a*/ 	.short	(.L_5 - .L_4)
	.align		4
.L_4:
        /*001c*/ 	.word	index@(_Z7tcdbgpuyPyPb)
        /*0020*/ 	.word	0x00000000
.L_5:


//--------------------- .nv.compat                --------------------------
	.section	.nv.compat,"",@"SHT_CUDA_COMPAT_INFO"
	.align	4
        /*0000*/ 	.byte	0x02, 0x09, 0x00, 0x00, 0x02, 0x02, 0x01, 0x00, 0x02, 0x05, 0x05, 0x00, 0x03, 0x07, 0x01, 0x01
        /*0010*/ 	.byte	0x02, 0x03, 0x00, 0x00, 0x02, 0x06, 0x01, 0x00, 0x04, 0x0b, 0x08, 0x00, 0x09, 0x00, 0x00, 0x00
        /*0020*/ 	.byte	0x00, 0x00, 0x00, 0x00


//--------------------- .nv.info._Z7tcdbgpuyPyPb  --------------------------
	.section	.nv.info._Z7tcdbgpuyPyPb,"",@"SHT_CUDA_INFO"
	.sectionflags	@""
	.align	4


	//----- nvinfo : EIATTR_CUDA_API_VERSION
	.align		4
        /*0000*/ 	.byte	0x04, 0x37
        /*0002*/ 	.short	(.L_7 - .L_6)
.L_6:
        /*0004*/ 	.word	0x00000082


	//----- nvinfo : EIATTR_KPARAM_INFO
	.align		4
.L_7:
        /*0008*/ 	.byte	0x04, 0x17
        /*000a*/ 	.short	(.L_9 - .L_8)
.L_8:
        /*000c*/ 	.word	0x00000000
        /*0010*/ 	.short	0x0002
        /*0012*/ 	.short	0x0010
        /*0014*/ 	.byte	0x00, 0xf5, 0x21, 0x00


	//----- nvinfo : EIATTR_KPARAM_INFO
	.align		4
.L_9:
        /*0018*/ 	.byte	0x04, 0x17
        /*001a*/ 	.short	(.L_11 - .L_10)
.L_10:
        /*001c*/ 	.word	0x00000000
        /*0020*/ 	.short	0x0001
        /*0022*/ 	.short	0x0008
        /*0024*/ 	.byte	0x00, 0xf5, 0x21, 0x00


	//----- nvinfo : EIATTR_KPARAM_INFO
	.align		4
.L_11:
        /*0028*/ 	.byte	0x04, 0x17
        /*002a*/ 	.short	(.L_13 - .L_12)
.L_12:
        /*002c*/ 	.word	0x00000000
        /*0030*/ 	.short	0x0000
        /*0032*/ 	.short	0x0000
        /*0034*/ 	.byte	0x00, 0xf0, 0x21, 0x00


	//----- nvinfo : EIATTR_SPARSE_MMA_MASK
	.align		4
.L_13:
        /*0038*/ 	.byte	0x03, 0x50
        /*003a*/ 	.short	0x0000


	//----- nvinfo : EIATTR_MAXREG_COUNT
	.align		4
        /*003c*/ 	.byte	0x03, 0x1b
        /*003e*/ 	.short	0x00ff


	//----- nvinfo : EIATTR_MERCURY_ISA_VERSION
	.align		4
        /*0040*/ 	.byte	0x03, 0x5f
        /*0042*/ 	.short	0x0101


	//----- nvinfo : EIATTR_VRC_CTA_INIT_COUNT
	.align		4
        /*0044*/ 	.byte	0x02, 0x4a
	.zero		1
	.zero		1


	//----- nvinfo : EIATTR_EXIT_INSTR_OFFSETS
	.align		4
        /*0048*/ 	.byte	0x04, 0x1c
        /*004a*/ 	.short	(.L_15 - .L_14)


	//   ....[0]....
.L_14:
        /*004c*/ 	.word	0x00000080


	//   ....[1]....
        /*0050*/ 	.word	0x000000a0


	//   ....[2]....
        /*0054*/ 	.word	0x000000d0


	//   ....[3]....
        /*0058*/ 	.word	0x00002cb0


	//----- nvinfo : EIATTR_CRS_STACK_SIZE
	.align		4
.L_15:
        /*005c*/ 	.byte	0x04, 0x1e
        /*005e*/ 	.short	(.L_17 - .L_16)
.L_16:
        /*0060*/ 	.word	0x00000000


	//----- nvinfo : EIATTR_CBANK_PARAM_SIZE
	.align		4
.L_17:
        /*0064*/ 	.byte	0x03, 0x19
        /*0066*/ 	.short	0x0018


	//----- nvinfo : EIATTR_PARAM_CBANK
	.align		4
        /*0068*/ 	.byte	0x04, 0x0a
        /*006a*/ 	.short	(.L_19 - .L_18)
	.align		4
.L_18:
        /*006c*/ 	.word	index@(.nv.constant0._Z7tcdbgpuyPyPb)
        /*0070*/ 	.short	0x0380
        /*0072*/ 	.short	0x0018


	//----- nvinfo : EIATTR_SW_WAR
	.align		4
.L_19:
        /*0074*/ 	.byte	0x04, 0x36
        /*0076*/ 	.short	(.L_21 - .L_20)
.L_20:
        /*0078*/ 	.word	0x00000008
.L_21:


//--------------------- .nv.callgraph             --------------------------
	.section	.nv.callgraph,"",@"SHT_CUDA_CALLGRAPH"
	.align	4
	.sectionentsize	8
	.align		4
        /*0000*/ 	.word	0x00000000
	.align		4
        /*0004*/ 	.word	0xffffffff
	.align		4
        /*0008*/ 	.word	0x00000000
	.align		4
        /*000c*/ 	.word	0xfffffffe
	.align		4
        /*0010*/ 	.word	0x00000000
	.align		4
        /*0014*/ 	.word	0xfffffffd
	.align		4
        /*0018*/ 	.word	0x00000000
	.align		4
        /*001c*/ 	.word	0xfffffffc


//--------------------- .text._Z7tcdbgpuyPyPb     --------------------------
	.section	.text._Z7tcdbgpuyPyPb,"ax",@progbits
	.align	128
        .global         _Z7tcdbgpuyPyPb
        .type           _Z7tcdbgpuyPyPb,@function
        .size           _Z7tcdbgpuyPyPb,(.L_x_8 - _Z7tcdbgpuyPyPb)
        .other          _Z7tcdbgpuyPyPb,@"STO_CUDA_ENTRY STV_DEFAULT"
_Z7tcdbgpuyPyPb:
.text._Z7tcdbgpuyPyPb:
[----:B------:R-:W-:Y:S01]  /*0000*/  LDC R1, c[0x0][0x37c] ;  /* 0x0000df00ff017b82 */ /* 0x000fe20000000800 */
[----:B------:R-:W0:Y:S07]  /*0010*/  S2R R0, SR_TID.X ;  /* 0x0000000000007919 */ /* 0x000e2e0000002100 */
[----:B------:R-:W0:Y:S08]  /*0020*/  S2UR UR4, SR_CTAID.X ;  /* 0x00000000000479c3 */ /* 0x000e300000002500 */
[----:B------:R-:W0:Y:S08]  /*0030*/  LDC R13, c[0x0][0x360] ;  /* 0x0000d800ff0d7b82 */ /* 0x000e300000000800 */
[----:B------:R-:W1:Y:S01]  /*0040*/  LDC.64 R14, c[0x0][0x380] ;  /* 0x0000e000ff0e7b82 */ /* 0x000e620000000a00 */
[----:B0-----:R-:W-:-:S05]  /*0050*/  IMAD R13, R13, UR4, R0 ;  /* 0x000000040d0d7c24 */ /* 0x001fca000f8e0200 */
[----:B-1----:R-:W-:-:S04]  /*0060*/  ISETP.GE.U32.AND P0, PT, R13, R14, PT ;  /* 0x0000000e0d00720c */ /* 0x002fc80003f06070 */
[----:B------:R-:W-:-:S13]  /*0070*/  ISETP.GE.U32.AND.EX P0, PT, RZ, R15, PT, P0 ;  /* 0x0000000fff00720c */ /* 0x000fda0003f06100 */
[----:B------:R-:W-:Y:S05]  /*0080*/  @P0 EXIT ;  /* 0x000000000000094d */ /* 0x000fea0003800000 */
[----:B------:R-:W-:-:S13]  /*0090*/  ISETP.NE.AND P0, PT, R13, RZ, PT ;  /* 0x000000ff0d00720c */ /* 0x000fda0003f05270 */
[----:B------:R-:W-:Y:S05]  /*00a0*/  @!P0 EXIT ;  /* 0x000000000000894d */ /* 0x000fea0003800000 */
[----:B------:R-:W-:-:S04]  /*00b0*/  ISETP.NE.U32.AND P0, PT, R14, 0x7, PT ;  /* 0x000000070e00780c */ /* 0x000fc80003f05070 */
[----:B------:R-:W-:-:S13]  /*00c0*/  ISETP.NE.AND.EX P0, PT, R15, RZ, PT, P0 ;  /* 0x000000ff0f00720c */ /* 0x000fda0003f05300 */
[----:B------:R-:W-:Y:S05]  /*00d0*/  @!P0 EXIT ;  /* 0x000000000000894d */ /* 0x000fea0003800000 */
[----:B------:R-:W0:Y:S01]  /*00e0*/  LDCU.64 UR4, c[0x0][0x388] ;  /* 0x00007100ff0477ac */ /* 0x000e220008000a00 */
[----:B------:R-:W-:Y:S01]  /*00f0*/  IADD3 R0, P1, PT, R14, -0x8, RZ ;  /* 0xfffffff80e007810 */ /* 0x000fe20007f3e0ff */
[----:B------:R-:W-:Y:S02]  /*0100*/  IMAD.MOV.U32 R12, RZ, RZ, RZ ;  /* 0x000000ffff0c7224 */ /* 0x000fe400078e00ff */
[----:B------:R-:W-:Y:S01]  /*0110*/  IMAD.MOV.U32 R17, RZ, RZ, RZ ;  /* 0x000000ffff117224 */ /* 0x000fe200078e00ff */
[----:B------:R-:W-:Y:S01]  /*0120*/  IADD3.X R15, PT, PT, R15, -0x1, RZ, P1, !PT ;  /* 0xffffffff0f0f7810 */ /* 0x000fe20000ffe4ff */
[----:B------:R-:W1:Y:S01]  /*0130*/  LDCU.64 UR8, c[0x0][0x358] ;  /* 0x00006b00ff0877ac */ /* 0x000e620008000a00 */
[----:B0-----:R-:W-:-:S04]  /*0140*/  LEA R2, P0, R13, UR4, 0x3 ;  /* 0x000000040d027c11 */ /* 0x001fc8000f8018ff */
[----:B------:R-:W-:-:S09]  /*0150*/  LEA.HI.X R3, R13, UR5, RZ, 0x3, P0 ;  /* 0x000000050d037c11 */ /* 0x000fd200080f1cff */
.L_x_6:
[----:B0-----:R-:W0:Y:S01]  /*0160*/  LDC.64 R4, c[0x0][0x380] ;  /* 0x0000e000ff047b82 */ /* 0x001e220000000a00 */
[----:B------:R-:W-:-:S07]  /*0170*/  IMAD.MOV.U32 R16, RZ, RZ, R12 ;  /* 0x000000ffff107224 */ /* 0x000fce00078e000c */
[----:B--2---:R-:W2:Y:S01]  /*0180*/  LDC.64 R6, c[0x0][0x390] ;  /* 0x0000e400ff067b82 */ /* 0x004ea20000000a00 */
[----:B01---5:R-:W-:-:S04]  /*0190*/  IMAD.WIDE.U32 R8, R13, R4, R16 ;  /* 0x000000040d087225 */ /* 0x023fc800078e0010 */
[----:B------:R-:W-:Y:S01]  /*01a0*/  IMAD R10, R13, R5, RZ ;  /* 0x000000050d0a7224 */ /* 0x000fe200078e02ff */
[----:B--2---:R-:W-:-:S04]  /*01b0*/  IADD3 R8, P0, PT, R8, R6, RZ ;  /* 0x0000000608087210 */ /* 0x004fc80007f1e0ff */
[----:B------:R-:W-:-:S05]  /*01c0*/  IADD3.X R9, PT, PT, R7, R9, R10, P0, !PT ;  /* 0x0000000907097210 */ /* 0x000fca00007fe40a */
[----:B-1----:R-:W2:Y:S01]  /*01d0*/  LDG.E.U8 R8, desc[UR8][R8.64] ;  /* 0x0000000808087981 */ /* 0x002ea2000c1e1100 */
[----:B------:R-:W-:Y:S01]  /*01e0*/  BSSY.RECONVERGENT B0, `(.L_x_0) ;  /* 0x00002a7000007945 */ /* 0x000fe20003800200 */
[----:B--2---:R-:W-:-:S13]  /*01f0*/  ISETP.NE.AND P0, PT, R8, RZ, PT ;  /* 0x000000ff0800720c */ /* 0x004fda0003f05270 */
[----:B------:R-:W-:Y:S05]  /*0200*/  @!P0 BRA `(.L_x_1) ;  /* 0x0000002800908947 */ /* 0x000fea0003800000 */
[----:B------:R0:W5:Y:S01]  /*0210*/  LDG.E.64 R8, desc[UR8][R2.64] ;  /* 0x0000000802087981 */ /* 0x000162000c1e1b00 */
[----:B------:R-:W-:Y:S01]  /*0220*/  ISETP.GE.U32.AND P0, PT, R0, 0x38, PT ;  /* 0x000000380000780c */ /* 0x000fe20003f06070 */
[----:B------:R-:W-:Y:S01]  /*0230*/  UMOV UR4, URZ ;  /* 0x000000ff00047c82 */ /* 0x000fe20008000000 */
[----:B------:R-:W-:Y:S02]  /*0240*/  UMOV UR5, URZ ;  /* 0x000000ff00057c82 */ /* 0x000fe40008000000 */
[----:B------:R-:W-:-:S13]  /*0250*/  ISETP.GE.U32.AND.EX P0, PT, R15, RZ, PT, P0 ;  /* 0x000000ff0f00720c */ /* 0x000fda0003f06100 */
[----:B0-----:R-:W-:Y:S05]  /*0260*/  @!P0 BRA `(.L_x_2) ;  /* 0x0000001400608947 */ /* 0x001fea0003800000 */
[----:B------:R-:W-:Y:S01]  /*0270*/  SHF.R.U64 R10, R0, 0x3, R15 ;  /* 0x00000003000a7819 */ /* 0x000fe2000000120f */
[----:B------:R-:W0:Y:S03]  /*0280*/  LDCU.64 UR6, c[0x0][0x390] ;  /* 0x00007200ff0677ac */ /* 0x000e260008000a00 */
[----:B------:R-:W-:Y:S01]  /*0290*/  IADD3 R10, P0, PT, R10, 0x1, RZ ;  /* 0x000000010a0a7810 */ /* 0x000fe20007f1e0ff */
[----:B------:R-:W-:Y:S01]  /*02a0*/  UMOV UR4, URZ ;  /* 0x000000ff00047c82 */ /* 0x000fe20008000000 */
[----:B------:R-:W-:Y:S02]  /*02b0*/  UMOV UR5, URZ ;  /* 0x000000ff00057c82 */ /* 0x000fe40008000000 */
[----:B------:R-:W-:Y:S02]  /*02c0*/  LEA.HI.X R16, R15, RZ, RZ, 0x1d, P0 ;  /* 0x000000ff0f107211 */ /* 0x000fe400000fecff */
[----:B------:R-:W-:-:S02]  /*02d0*/  LOP3.LUT R14, R10, 0xfffffff8, RZ, 0xc0, !PT ;  /* 0xfffffff80a0e7812 */ /* 0x000fc400078ec0ff */
[----:B------:R-:W-:-:S07]  /*02e0*/  LOP3.LUT R16, R16, 0x3fffffff, RZ, 0xc0, !PT ;  /* 0x3fffffff10107812 */ /* 0x000fce00078ec0ff */
.L_x_3:
[C---:B------:R-:W-:Y:S02]  /*02f0*/  IMAD R19, R13.reuse, R5, RZ ;  /* 0x000000050d137224 */ /* 0x040fe400078e02ff */
[----:B0-----:R-:W-:-:S04]  /*0300*/  IMAD.WIDE.U32 R10, R13, R4, UR6 ;  /* 0x000000060d0a7e25 */ /* 0x001fc8000f8e0004 */
[----:B------:R-:W-:-:S05]  /*0310*/  IMAD.IADD R11, R19, 0x1, R11 ;  /* 0x00000001130b7824 */ /* 0x000fca00078e020b */
[----:B------:R-:W2:Y:S04]  /*0320*/  LDG.E.U8 R24, desc[UR8][R10.64+0x2] ;  /* 0x000002080a187981 */ /* 0x000ea8000c1e1100 */
[----:B------:R-:W3:Y:S04]  /*0330*/  LDG.E.U8 R25, desc[UR8][R10.64+0x3] ;  /* 0x000003080a197981 */ /* 0x000ee8000c1e1100 */
[----:B------:R-:W4:Y:S04]  /*0340*/  LDG.E.U8 R18, desc[UR8][R10.64] ;  /* 0x000000080a127981 */ /* 0x000f28000c1e1100 */
[----:B------:R-:W4:Y:S04]  /*0350*/  LDG.E.U8 R19, desc[UR8][R10.64+0x1] ;  /* 0x000001080a137981 */ /* 0x000f28000c1e1100 */
[----:B------:R-:W4:Y:S04]  /*0360*/  LDG.E.U8 R20, desc[UR8][R10.64+0x4] ;  /* 0x000004080a147981 */ /* 0x000f28000c1e1100 */
[----:B------:R-:W4:Y:S04]  /*0370*/  LDG.E.U8 R21, desc[UR8][R10.64+0x5] ;  /* 0x000005080a157981 */ /* 0x000f28000c1e1100 */
[----:B------:R-:W4:Y:S04]  /*0380*/  LDG.E.U8 R22, desc[UR8][R10.64+0x6] ;  /* 0x000006080a167981 */ /* 0x000f28000c1e1100 */
[----:B------:R-:W4:Y:S01]  /*0390*/  LDG.E.U8 R23, desc[UR8][R10.64+0x7] ;  /* 0x000007080a177981 */ /* 0x000f22000c1e1100 */
[----:B--2---:R-:W-:-:S02]  /*03a0*/  IMAD.U32 R24, R24, 0x10000, RZ ;  /* 0x0001000018187824 */ /* 0x004fc400078e00ff */
[----:B---3--:R-:W-:Y:S01]  /*03b0*/  IMAD.SHL.U32 R25, R25, 0x1000000, RZ ;  /* 0x0100000019197824 */ /* 0x008fe200078e00ff */
[----:B----4-:R-:W-:Y:S01]  /*03c0*/  PRMT R18, R18, 0x6540, R19 ;  /* 0x0000654012127816 */ /* 0x010fe20000000013 */
[----:B------:R-:W-:-:S03]  /*03d0*/  IMAD R19, R17, R4, RZ ;  /* 0x0000000411137224 */ /* 0x000fc600078e02ff */
[----:B------:R-:W-:Y:S01]  /*03e0*/  LOP3.LUT R24, R18, R25, R24, 0xfe, !PT ;  /* 0x0000001912187212 */ /* 0x000fe200078efe18 */
[C---:B------:R-:W-:Y:S02]  /*03f0*/  IMAD R25, R12.reuse, R5, R19 ;  /* 0x000000050c197224 */ /* 0x040fe400078e0213 */
[----:B------:R-:W-:-:S04]  /*0400*/  IMAD.WIDE.U32 R18, R12, R4, UR6 ;  /* 0x000000060c127e25 */ /* 0x000fc8000f8e0004 */
[----:B------:R-:W-:Y:S01]  /*0410*/  IMAD.IADD R19, R19, 0x1, R25 ;  /* 0x0000000113137824 */ /* 0x000fe200078e0219 */
[----:B------:R-:W-:Y:S01]  /*0420*/  PRMT R25, R20, 0x6540, R21 ;  /* 0x0000654014197816 */ /* 0x000fe20000000015 */
[----:B------:R-:W-:Y:S02]  /*0430*/  IMAD.U32 R20, R22, 0x10000, RZ ;  /* 0x0001000016147824 */ /* 0x000fe400078e00ff */
[----:B------:R-:W-:Y:S01]  /*0440*/  IMAD.SHL.U32 R23, R23, 0x1000000, RZ ;  /* 0x0100000017177824 */ /* 0x000fe200078e00ff */
[----:B------:R-:W2:Y:S04]  /*0450*/  LDG.E.U8 R21, desc[UR8][R18.64] ;  /* 0x0000000812157981 */ /* 0x000ea8000c1e1100 */
[----:B------:R-:W-:Y:S01]  /*0460*/  LOP3.LUT R20, R25, R23, R20, 0xfe, !PT ;  /* 0x0000001719147212 */ /* 0x000fe200078efe14 */
[----:B------:R-:W2:Y:S04]  /*0470*/  LDG.E.U8 R22, desc[UR8][R18.64+0x1] ;  /* 0x0000010812167981 */ /* 0x000ea8000c1e1100 */
[----:B------:R-:W3:Y:S04]  /*0480*/  LDG.E.U8 R23, desc[UR8][R18.64+0x2] ;  /* 0x0000020812177981 */ /* 0x000ee8000c1e1100 */
[----:B------:R-:W4:Y:S01]  /*0490*/  LDG.E.U8 R25, desc[UR8][R18.64+0x3] ;  /* 0x0000030812197981 */ /* 0x000f22000c1e1100 */
[----:B--2---:R-:W-:Y:S01]  /*04a0*/  PRMT R21, R21, 0x6540, R22 ;  /* 0x0000654015157816 */ /* 0x004fe20000000016 */
[----:B---3--:R-:W-:-:S02]  /*04b0*/  IMAD.U32 R23, R23, 0x10000, RZ ;  /* 0x0001000017177824 */ /* 0x008fc400078e00ff */
[----:B----4-:R-:W-:Y:S02]  /*04c0*/  IMAD.SHL.U32 R22, R25, 0x1000000, RZ ;  /* 0x0100000019167824 */ /* 0x010fe400078e00ff */
[----:B------:R-:W2:Y:S03]  /*04d0*/  LDG.E.U8 R25, desc[UR8][R18.64+0x7] ;  /* 0x0000070812197981 */ /* 0x000ea6000c1e1100 */
[----:B------:R-:W-:Y:S02]  /*04e0*/  LOP3.LUT R27, R21, R22, R23, 0xfe, !PT ;  /* 0x00000016151b7212 */ /* 0x000fe400078efe17 */
[----:B------:R-:W3:Y:S04]  /*04f0*/  LDG.E.U8 R21, desc[UR8][R18.64+0x4] ;  /* 0x0000040812157981 */ /* 0x000ee8000c1e1100 */
[----:B------:R-:W3:Y:S04]  /*0500*/  LDG.E.U8 R22, desc[UR8][R18.64+0x5] ;  /* 0x0000050812167981 */ /* 0x000ee8000c1e1100 */
[----:B------:R-:W4:Y:S01]  /*0510*/  LDG.E.U8 R23, desc[UR8][R18.64+0x6] ;  /* 0x0000060812177981 */ /* 0x000f22000c1e1100 */
[----:B------:R-:W-:-:S02]  /*0520*/  LOP3.LUT R24, R27, R24, RZ, 0xc0, !PT ;  /* 0x000000181b187212 */ /* 0x000fc400078ec0ff */
[----:B---3--:R-:W-:Y:S01]  /*0530*/  PRMT R21, R21, 0x6540, R22 ;  /* 0x0000654015157816 */ /* 0x008fe20000000016 */
[----:B--2---:R-:W-:Y:S02]  /*0540*/  IMAD.SHL.U32 R22, R25, 0x1000000, RZ ;  /* 0x0100000019167824 */ /* 0x004fe400078e00ff */
[----:B----4-:R-:W-:-:S05]  /*0550*/  IMAD.U32 R23, R23, 0x10000, RZ ;  /* 0x0001000017177824 */ /* 0x010fca00078e00ff */
[----:B------:R-:W-:-:S04]  /*0560*/  LOP3.LUT R23, R21, R22, R23, 0xfe, !PT ;  /* 0x0000001615177212 */ /* 0x000fc800078efe17 */
[----:B------:R-:W-:Y:S01]  /*0570*/  LOP3.LUT R22, R23, R20, RZ, 0xc0, !PT ;  /* 0x0000001417167212 */ /* 0x000fe200078ec0ff */
[----:B------:R-:W-:Y:S08]  /*0580*/  POPC R21, R24 ;  /* 0x0000001800157309 */ /* 0x000ff00000000000 */
[----:B------:R-:W0:Y:S02]  /*0590*/  POPC R20, R22 ;  /* 0x0000001600147309 */ /* 0x000e240000000000 */
[----:B0-----:R-:W-:-:S05]  /*05a0*/  IMAD.IADD R21, R21, 0x1, R20 ;  /* 0x0000000115157824 */ /* 0x001fca00078e0214 */
[----:B-----5:R-:W-:-:S05]  /*05b0*/  IADD3 R8, P0, PT, R21, R8, RZ ;  /* 0x0000000815087210 */ /* 0x020fca0007f1e0ff */
[----:B------:R-:W-:-:S05]  /*05c0*/  IMAD.X R9, RZ, RZ, R9, P0 ;  /* 0x000000ffff097224 */ /* 0x000fca00000e0609 */
[----:B------:R0:W-:Y:S04]  /*05d0*/  STG.E.64 desc[UR8][R2.64], R8 ;  /* 0x0000000802007986 */ /* 0x0001e8000c101b08 */
[----:B------:R-:W2:Y:S04]  /*05e0*/  LDG.E.U8 R20, desc[UR8][R10.64+0x8] ;  /* 0x000008080a147981 */ /* 0x000ea8000c1e1100 */
[----:B------:R-:W2:Y:S04]  /*05f0*/  LDG.E.U8 R21, desc[UR8][R10.64+0x9] ;  /* 0x000009080a157981 */ /* 0x000ea8000c1e1100 */
[----:B------:R-:W3:Y:S04]  /*0600*/  LDG.E.U8 R25, desc[UR8][R18.64+0x8] ;  /* 0x0000080812197981 */ /* 0x000ee8000c1e1100 */
[----:B------:R-:W3:Y:S04]  /*0610*/  LDG.E.U8 R26, desc[UR8][R18.64+0x9] ;  /* 0x00000908121a7981 */ /* 0x000ee8000c1e1100 */
[----:B------:R-:W4:Y:S04]  /*0620*/  LDG.E.U8 R23, desc[UR8][R10.64+0xa] ;  /* 0x00000a080a177981 */ /* 0x000f28000c1e1100 */
[----:B------:R-:W4:Y:S04]  /*0630*/  LDG.E.U8 R24, desc[UR8][R10.64+0xb] ;  /* 0x00000b080a187981 */ /* 0x000f28000c1e1100 */
[----:B------:R-:W4:Y:S04]  /*0640*/  LDG.E.U8 R27, desc[UR8][R18.64+0xa] ;  /* 0x00000a08121b7981 */ /* 0x000f28000c1e1100 */
[----:B------:R-:W4:Y:S01]  /*0650*/  LDG.E.U8 R22, desc[UR8][R18.64+0xb] ;  /* 0x00000b0812167981 */ /* 0x000f22000c1e1100 */
[----:B--2---:R-:W-:-:S02]  /*0660*/  PRMT R20, R20, 0x6540, R21 ;  /* 0x0000654014147816 */ /* 0x004fc40000000015 */
[----:B---3--:R-:W-:Y:S01]  /*0670*/  PRMT R21, R25, 0x6540, R26 ;  /* 0x0000654019157816 */ /* 0x008fe2000000001a */
[----:B----4-:R-:W-:Y:S02]  /*0680*/  IMAD.U32 R23, R23, 0x10000, RZ ;  /* 0x0001000017177824 */ /* 0x010fe400078e00ff */
[----:B------:R-:W-:Y:S02]  /*0690*/  IMAD.SHL.U32 R24, R24, 0x1000000, RZ ;  /* 0x0100000018187824 */ /* 0x000fe400078e00ff */
[----:B------:R-:W-:Y:S02]  /*06a0*/  IMAD.U32 R26, R27, 0x10000, RZ ;  /* 0x000100001b1a7824 */ /* 0x000fe400078e00ff */
[----:B------:R-:W-:Y:S01]  /*06b0*/  IMAD.SHL.U32 R25, R22, 0x1000000, RZ ;  /* 0x0100000016197824 */ /* 0x000fe200078e00ff */
[----:B------:R-:W-:Y:S01]  /*06c0*/  LOP3.LUT R20, R20, R24, R23, 0xfe, !PT ;  /* 0x0000001814147212 */ /* 0x000fe200078efe17 */
[----:B------:R-:W2:Y:S03]  /*06d0*/  LDG.E.U8 R22, desc[UR8][R10.64+0xc] ;  /* 0x00000c080a167981 */ /* 0x000ea6000c1e1100 */
[----:B------:R-:W-:Y:S01]  /*06e0*/  LOP3.LUT R21, R21, R25, R26, 0xfe, !PT ;  /* 0x0000001915157212 */ /* 0x000fe200078efe1a */
[----:B------:R-:W2:Y:S04]  /*06f0*/  LDG.E.U8 R23, desc[UR8][R10.64+0xd] ;  /* 0x00000d080a177981 */ /* 0x000ea8000c1e1100 */
[----:B------:R-:W3:Y:S04]  /*0700*/  LDG.E.U8 R24, desc[UR8][R10.64+0xe] ;  /* 0x00000e080a187981 */ /* 0x000ee8000c1e1100 */
[----:B------:R-:W4:Y:S04]  /*0710*/  LDG.E.U8 R25, desc[UR8][R10.64+0xf] ;  /* 0x00000f080a197981 */ /* 0x000f28000c1e1100 */
[----:B------:R-:W4:Y:S01]  /*0720*/  LDG.E.U8 R26, desc[UR8][R18.64+0xf] ;  /* 0x00000f08121a7981 */ /* 0x000f22000c1e1100 */
[----:B--2---:R-:W-:Y:S01]  /*0730*/  PRMT R23, R22, 0x6540, R23 ;  /* 0x0000654016177816 */ /* 0x004fe20000000017 */
[----:B---3--:R-:W-:-:S02]  /*0740*/  IMAD.U32 R22, R24, 0x10000, RZ ;  /* 0x0001000018167824 */ /* 0x008fc400078e00ff */
[----:B------:R-:W2:Y:S01]  /*0750*/  LDG.E.U8 R24, desc[UR8][R18.64+0xd] ;  /* 0x00000d0812187981 */ /* 0x000ea2000c1e1100 */
[----:B----4-:R-:W-:-:S05]  /*0760*/  IMAD.SHL.U32 R25, R25, 0x1000000, RZ ;  /* 0x0100000019197824 */ /* 0x010fca00078e00ff */
[----:B------:R-:W-:Y:S02]  /*0770*/  LOP3.LUT R22, R23, R25, R22, 0xfe, !PT ;  /* 0x0000001917167212 */ /* 0x000fe400078efe16 */
[----:B------:R-:W3:Y:S04]  /*0780*/  LDG.E.U8 R25, desc[UR8][R18.64+0xe] ;  /* 0x00000e0812197981 */ /* 0x000ee8000c1e1100 */
[----:B------:R-:W2:Y:S01]  /*0790*/  LDG.E.U8 R23, desc[UR8][R18.64+0xc] ;  /* 0x00000c0812177981 */ /* 0x000ea2000c1e1100 */
[----:B------:R-:W-:Y:S02]  /*07a0*/  IMAD.SHL.U32 R26, R26, 0x1000000, RZ ;  /* 0x010000001a1a7824 */ /* 0x000fe400078e00ff */
[----:B---3--:R-:W-:Y:S01]  /*07b0*/  IMAD.U32 R25, R25, 0x10000, RZ ;  /* 0x0001000019197824 */ /* 0x008fe200078e00ff */
[----:B--2---:R-:W-:-:S04]  /*07c0*/  PRMT R24, R23, 0x6540, R24 ;  /* 0x0000654017187816 */ /* 0x004fc80000000018 */
[----:B------:R-:W-:Y:S02]  /*07d0*/  LOP3.LUT R25, R24, R26, R25, 0xfe, !PT ;  /* 0x0000001a18197212 */ /* 0x000fe400078efe19 */
[----:B------:R-:W-:Y:S02]  /*07e0*/  LOP3.LUT R23, R21, R20, RZ, 0xc0, !PT ;  /* 0x0000001415177212 */ /* 0x000fe400078ec0ff */
[----:B------:R-:W-:Y:S02]  /*07f0*/  LOP3.LUT R22, R25, R22, RZ, 0xc0, !PT ;  /* 0x0000001619167212 */ /* 0x000fe400078ec0ff */
[----:B------:R-:W-:Y:S08]  /*0800*/  POPC R20, R23 ;  /* 0x0000001700147309 */ /* 0x000ff00000000000 */
[----:B------:R-:W1:Y:S02]  /*0810*/  POPC R21, R22 ;  /* 0x0000001600157309 */ /* 0x000e640000000000 */
[----:B-1----:R-:W-:-:S05]  /*0820*/  IMAD.IADD R21, R20, 0x1, R21 ;  /* 0x0000000114157824 */ /* 0x002fca00078e0215 */
[----:B0-----:R-:W-:-:S05]  /*0830*/  IADD3 R8, P0, PT, R21, R8, RZ ;  /* 0x0000000815087210 */ /* 0x001fca0007f1e0ff */
        /* <DEDUP_REMOVED lines=211> */
[----:B--2---:R-:W-:-:S03]  /*1570*/  PRMT R20, R20, 0x6540, R21 ;  /* 0x0000654014147816 */ /* 0x004fc60000000015 */
[----:B------:R-:W2:Y:S01]  /*1580*/  LDG.E.U8 R21, desc[UR8][R18.64+0x3b] ;  /* 0x00003b0812157981 */ /* 0x000ea2000c1e1100 */
[----:B---3--:R-:W-:Y:S02]  /*1590*/  IMAD.U32 R27, R22, 0x10000, RZ ;  /* 0x00010000161b7824 */ /* 0x008fe400078e00ff */
[----:B----4-:R-:W-:Y:S02]  /*15a0*/  IMAD.U32 R22, R25, 0x10000, RZ ;  /* 0x0001000019167824 */ /* 0x010fe400078e00ff */
[----:B------:R-:W-:Y:S01]  /*15b0*/  IMAD.SHL.U32 R24, R24, 0x1000000, RZ ;  /* 0x0100000018187824 */ /* 0x000fe200078e00ff */
[----:B------:R-:W-:-:S04]  /*15c0*/  PRMT R23, R23, 0x6540, R26 ;  /* 0x0000654017177816 */ /* 0x000fc8000000001a */
[----:B------:R-:W-:Y:S01]  /*15d0*/  LOP3.LUT R20, R20, R24, R27, 0xfe, !PT ;  /* 0x0000001814147212 */ /* 0x000fe200078efe1b */
[----:B------:R-:W3:Y:S04]  /*15e0*/  LDG.E.U8 R26, desc[UR8][R10.64+0x3f] ;  /* 0x00003f080a1a7981 */ /* 0x000ee8000c1e1100 */
[----:B------:R-:W4:Y:S04]  /*15f0*/  LDG.E.U8 R24, desc[UR8][R10.64+0x3e] ;  /* 0x00003e080a187981 */ /* 0x000f28000c1e1100 */
[----:B------:R-:W3:Y:S01]  /*1600*/  LDG.E.U8 R27, desc[UR8][R18.64+0x3c] ;  /* 0x00003c08121b7981 */ /* 0x000ee2000c1e1100 */
[----:B--2---:R-:W-:-:S03]  /*1610*/  IMAD.SHL.U32 R25, R21, 0x1000000, RZ ;  /* 0x0100000015197824 */ /* 0x004fc600078e00ff */
[----:B------:R1:W2:Y:S02]  /*1620*/  LDG.E.U8 R21, desc[UR8][R10.64+0x3c] ;  /* 0x00003c080a157981 */ /* 0x0002a4000c1e1100 */
[----:B------:R-:W-:Y:S02]  /*1630*/  LOP3.LUT R23, R23, R25, R22, 0xfe, !PT ;  /* 0x0000001917177212 */ /* 0x000fe400078efe16 */
[----:B------:R-:W2:Y:S04]  /*1640*/  LDG.E.U8 R22, desc[UR8][R18.64+0x3e] ;  /* 0x00003e0812167981 */ /* 0x000ea8000c1e1100 */
[----:B------:R-:W2:Y:S01]  /*1650*/  LDG.E.U8 R25, desc[UR8][R18.64+0x3f] ;  /* 0x00003f0812197981 */ /* 0x000ea2000c1e1100 */
[----:B------:R-:W-:Y:S01]  /*1660*/  LOP3.LUT R20, R23, R20, RZ, 0xc0, !PT ;  /* 0x0000001417147212 */ /* 0x000fe200078ec0ff */
[----:B----4-:R-:W-:Y:S01]  /*1670*/  IMAD.U32 R24, R24, 0x10000, RZ ;  /* 0x0001000018187824 */ /* 0x010fe200078e00ff */
[----:B---3--:R-:W-:-:S02]  /*1680*/  PRMT R27, R27, 0x6540, R29 ;  /* 0x000065401b1b7816 */ /* 0x008fc4000000001d */
[----:B-1----:R-:W-:Y:S01]  /*1690*/  POPC R10, R20 ;  /* 0x00000014000a7309 */ /* 0x002fe20000000000 */
[----:B------:R-:W-:Y:S02]  /*16a0*/  UIADD3 UR4, UP0, UPT, UR4, 0x40, URZ ;  /* 0x0000004004047890 */ /* 0x000fe4000ff1e0ff */
[----:B------:R-:W-:Y:S02]  /*16b0*/  UIADD3 UR6, UP1, UPT, UR6, 0x40, URZ ;  /* 0x0000004006067890 */ /* 0x000fe4000ff3e0ff */
[----:B------:R-:W-:Y:S02]  /*16c0*/  UIADD3.X UR5, UPT, UPT, URZ, UR5, URZ, UP0, !UPT ;  /* 0x00000005ff057290 */ /* 0x000fe400087fe4ff */
[----:B------:R-:W-:Y:S01]  /*16d0*/  UIADD3.X UR7, UPT, UPT, URZ, UR7, URZ, UP1, !UPT ;  /* 0x00000007ff077290 */ /* 0x000fe20008ffe4ff */
[----:B--2---:R-:W-:Y:S01]  /*16e0*/  PRMT R28, R21, 0x6540, R28 ;  /* 0x00006540151c7816 */ /* 0x004fe2000000001c */
[----:B------:R-:W-:Y:S02]  /*16f0*/  IMAD.SHL.U32 R21, R26, 0x1000000, RZ ;  /* 0x010000001a157824 */ /* 0x000fe400078e00ff */
[----:B------:R-:W-:-:S02]  /*1700*/  IMAD.U32 R22, R22, 0x10000, RZ ;  /* 0x0001000016167824 */ /* 0x000fc400078e00ff */
[----:B------:R-:W-:Y:S01]  /*1710*/  IMAD.SHL.U32 R25, R25, 0x1000000, RZ ;  /* 0x0100000019197824 */ /* 0x000fe200078e00ff */
[----:B------:R-:W-:-:S04]  /*1720*/  LOP3.LUT R21, R28, R21, R24, 0xfe, !PT ;  /* 0x000000151c157212 */ /* 0x000fc800078efe18 */
[----:B------:R-:W-:-:S04]  /*1730*/  LOP3.LUT R22, R27, R25, R22, 0xfe, !PT ;  /* 0x000000191b167212 */ /* 0x000fc800078efe16 */
[----:B------:R-:W-:-:S04]  /*1740*/  LOP3.LUT R18, R22, R21, RZ, 0xc0, !PT ;  /* 0x0000001516127212 */ /* 0x000fc800078ec0ff */
[----:B------:R-:W1:Y:S02]  /*1750*/  POPC R11, R18 ;  /* 0x00000012000b7309 */ /* 0x000e640000000000 */
[----:B-1----:R-:W-:-:S05]  /*1760*/  IMAD.IADD R11, R10, 0x1, R11 ;  /* 0x000000010a0b7824 */ /* 0x002fca00078e020b */
[----:B0-----:R-:W-:-:S05]  /*1770*/  IADD3 R8, P0, PT, R11, R8, RZ ;  /* 0x000000080b087210 */ /* 0x001fca0007f1e0ff */
[----:B------:R-:W-:Y:S01]  /*1780*/  IMAD.X R9, RZ, RZ, R9, P0 ;  /* 0x000000ffff097224 */ /* 0x000fe200000e0609 */
[----:B------:R-:W-:-:S04]  /*1790*/  IADD3 R14, P0, PT, R14, -0x8, RZ ;  /* 0xfffffff80e0e7810 */ /* 0x000fc80007f1e0ff */
[----:B------:R1:W-:Y:S01]  /*17a0*/  STG.E.64 desc[UR8][R2.64], R8 ;  /* 0x0000000802007986 */ /* 0x0003e2000c101b08 */
[----:B------:R-:W-:Y:S02]  /*17b0*/  IADD3.X R16, PT, PT, R16, -0x1, RZ, P0, !PT ;  /* 0xffffffff10107810 */ /* 0x000fe400007fe4ff */
[----:B------:R-:W-:-:S04]  /*17c0*/  ISETP.NE.U32.AND P0, PT, R14, RZ, PT ;  /* 0x000000ff0e00720c */ /* 0x000fc80003f05070 */
[----:B------:R-:W-:-:S13]  /*17d0*/  ISETP.NE.AND.EX P0, PT, R16, RZ, PT, P0 ;  /* 0x000000ff1000720c */ /* 0x000fda0003f05300 */
[----:B-1----:R-:W-:Y:S05]  /*17e0*/  @P0 BRA `(.L_x_3) ;  /* 0xffffffe800c00947 */ /* 0x002fea000383ffff */
.L_x_2:
[----:B------:R-:W-:-:S05]  /*17f0*/  SHF.R.U64 R10, R0, 0x3, R15 ;  /* 0x00000003000a7819 */ /* 0x000fca000000120f */
[----:B------:R-:W-:-:S05]  /*1800*/  VIADD R11, R10, 0x1 ;  /* 0x000000010a0b7836 */ /* 0x000fca0000000000 */
[----:B------:R-:W-:-:S04]  /*1810*/  LOP3.LUT R10, R11, 0x7, RZ, 0xc0, !PT ;  /* 0x000000070b0a7812 */ /* 0x000fc800078ec0ff */
[----:B------:R-:W-:-:S04]  /*1820*/  ISETP.NE.U32.AND P0, PT, R10, RZ, PT ;  /* 0x000000ff0a00720c */ /* 0x000fc80003f05070 */
[----:B------:R-:W-:-:S13]  /*1830*/  ISETP.NE.AND.EX P0, PT, RZ, RZ, PT, P0 ;  /* 0x000000ffff00720c */ /* 0x000fda0003f05300 */
[----:B------:R-:W-:Y:S05]  /*1840*/  @!P0 BRA `(.L_x_1) ;  /* 0x0000001400008947 */ /* 0x000fea0003800000 */
[----:B------:R-:W-:Y:S01]  /*1850*/  IADD3 R10, P1, PT, R10, -0x1, RZ ;  /* 0xffffffff0a0a7810 */ /* 0x000fe20007f3e0ff */
[----:B------:R-:W-:-:S03]  /*1860*/  IMAD R14, R13, R5, RZ ;  /* 0x000000050d0e7224 */ /* 0x000fc600078e02ff */
[----:B------:R-:W-:Y:S01]  /*1870*/  ISETP.GE.U32.AND P0, PT, R10, 0x3, PT ;  /* 0x000000030a00780c */ /* 0x000fe20003f06070 */
[----:B------:R-:W-:Y:S01]  /*1880*/  IMAD.X R10, RZ, RZ, -0x1, P1 ;  /* 0xffffffffff0a7424 */ /* 0x000fe200008e06ff */
[----:B------:R-:W-:-:S04]  /*1890*/  LOP3.LUT P1, RZ, R11, 0x3, RZ, 0xc0, !PT ;  /* 0x000000030bff7812 */ /* 0x000fc8000782c0ff */
[----:B------:R-:W-:-:S13]  /*18a0*/  ISETP.GE.U32.AND.EX P0, PT, R10, RZ, PT, P0 ;  /* 0x000000ff0a00720c */ /* 0x000fda0003f06100 */
[----:B------:R-:W-:Y:S05]  /*18b0*/  @!P0 BRA `(.L_x_4) ;  /* 0x0000000800a88947 */ /* 0x000fea0003800000 */
[----:B------:R-:W-:-:S03]  /*18c0*/  IMAD.WIDE.U32 R10, R13, R4, UR4 ;  /* 0x000000040d0a7e25 */ /* 0x000fc6000f8e0004 */
[----:B------:R-:W-:-:S04]  /*18d0*/  IADD3 R10, P0, PT, R10, R6, RZ ;  /* 0x000000060a0a7210 */ /* 0x000fc80007f1e0ff */
[----:B------:R-:W-:-:S05]  /*18e0*/  IADD3.X R11, PT, PT, R7, R14, R11, P0, !PT ;  /* 0x0000000e070b7210 */ /* 0x000fca00007fe40b */
[----:B------:R-:W2:Y:S04]  /*18f0*/  LDG.E.U8 R22, desc[UR8][R10.64] ;  /* 0x000000080a167981 */ /* 0x000ea8000c1e1100 */
[----:B------:R-:W2:Y:S04]  /*1900*/  LDG.E.U8 R23, desc[UR8][R10.64+0x1] ;  /* 0x000001080a177981 */ /* 0x000ea8000c1e1100 */
[----:B------:R-:W3:Y:S04]  /*1910*/  LDG.E.U8 R24, desc[UR8][R10.64+0x2] ;  /* 0x000002080a187981 */ /* 0x000ee8000c1e1100 */
[----:B------:R-:W4:Y:S04]  /*1920*/  LDG.E.U8 R16, desc[UR8][R10.64+0x3] ;  /* 0x000003080a107981 */ /* 0x000f28000c1e1100 */
[----:B------:R-:W4:Y:S04]  /*1930*/  LDG.E.U8 R21, desc[UR8][R10.64+0x4] ;  /* 0x000004080a157981 */ /* 0x000f28000c1e1100 */
[----:B------:R-:W4:Y:S01]  /*1940*/  LDG.E.U8 R20, desc[UR8][R10.64+0x5] ;  /* 0x000005080a147981 */ /* 0x000f22000c1e1100 */
[----:B------:R-:W-:-:S02]  /*1950*/  IMAD R25, R17, R4, RZ ;  /* 0x0000000411197224 */ /* 0x000fc400078e02ff */
[----:B------:R-:W-:-:S04]  /*1960*/  IMAD.WIDE.U32 R18, R12, R4, UR4 ;  /* 0x000000040c127e25 */ /* 0x000fc8000f8e0004 */
[----:B------:R-:W-:Y:S01]  /*1970*/  IMAD R25, R12, R5, R25 ;  /* 0x000000050c197224 */ /* 0x000fe200078e0219 */
[----:B------:R-:W-:-:S04]  /*1980*/  IADD3 R18, P0, PT, R18, R6, RZ ;  /* 0x0000000612127210 */ /* 0x000fc80007f1e0ff */
[----:B------:R-:W-:-:S05]  /*1990*/  IADD3.X R19, PT, PT, R7, R25, R19, P0, !PT ;  /* 0x0000001907137210 */ /* 0x000fca00007fe413 */
[----:B------:R-:W4:Y:S01]  /*19a0*/  LDG.E.U8 R26, desc[UR8][R18.64+0x2] ;  /* 0x00000208121a7981 */ /* 0x000f22000c1e1100 */
[----:B--2---:R-:W-:-:S03]  /*19b0*/  PRMT R25, R22, 0x6540, R23 ;  /* 0x0000654016197816 */ /* 0x004fc60000000017 */
[----:B------:R-:W2:Y:S01]  /*19c0*/  LDG.E.U8 R22, desc[UR8][R18.64] ;  /* 0x0000000812167981 */ /* 0x000ea2000c1e1100 */
[----:B---3--:R-:W-:Y:S02]  /*19d0*/  IMAD.U32 R24, R24, 0x10000, RZ ;  /* 0x0001000018187824 */ /* 0x008fe400078e00ff */
[----:B----4-:R-:W-:-:S05]  /*19e0*/  IMAD.SHL.U32 R23, R16, 0x1000000, RZ ;  /* 0x0100000010177824 */ /* 0x010fca00078e00ff */
[----:B------:R-:W-:Y:S02]  /*19f0*/  LOP3.LUT R16, R25, R23, R24, 0xfe, !PT ;  /* 0x0000001719107212 */ /* 0x000fe400078efe18 */
[----:B------:R-:W2:Y:S01]  /*1a00*/  LDG.E.U8 R25, desc[UR8][R18.64+0x1] ;  /* 0x0000010812197981 */ /* 0x000ea2000c1e1100 */
[----:B------:R-:W-:-:S03]  /*1a10*/  PRMT R20, R21, 0x6540, R20 ;  /* 0x0000654015147816 */ /* 0x000fc60000000014 */
[----:B------:R-:W3:Y:S04]  /*1a20*/  LDG.E.U8 R23, desc[UR8][R10.64+0x6] ;  /* 0x000006080a177981 */ /* 0x000ee8000c1e1100 */
[----:B------:R-:W4:Y:S04]  /*1a30*/  LDG.E.U8 R24, desc[UR8][R10.64+0x7] ;  /* 0x000007080a187981 */ /* 0x000f28000c1e1100 */
[----:B------:R-:W4:Y:S01]  /*1a40*/  LDG.E.U8 R21, desc[UR8][R18.64+0x3] ;  /* 0x0000030812157981 */ /* 0x000f22000c1e1100 */
[----:B--2---:R-:W-:Y:S01]  /*1a50*/  PRMT R22, R22, 0x6540, R25 ;  /* 0x0000654016167816 */ /* 0x004fe20000000019 */
[----:B------:R-:W-:-:S02]  /*1a60*/  IMAD.U32 R25, R26, 0x10000, RZ ;  /* 0x000100001a197824 */ /* 0x000fc400078e00ff */
[----:B---3--:R-:W-:Y:S02]  /*1a70*/  IMAD.U32 R23, R23, 0x10000, RZ ;  /* 0x0001000017177824 */ /* 0x008fe400078e00ff */
[----:B----4-:R-:W-:Y:S02]  /*1a80*/  IMAD.SHL.U32 R24, R24, 0x1000000, RZ ;  /* 0x0100000018187824 */ /* 0x010fe400078e00ff */
[----:B------:R-:W-:-:S03]  /*1a90*/  IMAD.SHL.U32 R21, R21, 0x1000000, RZ ;  /* 0x0100000015157824 */ /* 0x000fc600078e00ff */
[----:B------:R-:W-:Y:S02]  /*1aa0*/  LOP3.LUT R20, R20, R24, R23, 0xfe, !PT ;  /* 0x0000001814147212 */ /* 0x000fe400078efe17 */
[----:B------:R-:W2:Y:S01]  /*1ab0*/  LDG.E.U8 R23, desc[UR8][R18.64+0x6] ;  /* 0x0000060812177981 */ /* 0x000ea2000c1e1100 */
[----:B------:R-:W-:-:S03]  /*1ac0*/  LOP3.LUT R25, R22, R21, R25, 0xfe, !PT ;  /* 0x0000001516197212 */ /* 0x000fc600078efe19 */
[----:B------:R-:W3:Y:S04]  /*1ad0*/  LDG.E.U8 R24, desc[UR8][R18.64+0x7] ;  /* 0x0000070812187981 */ /* 0x000ee8000c1e1100 */
[----:B------:R-:W4:Y:S04]  /*1ae0*/  LDG.E.U8 R21, desc[UR8][R18.64+0x4] ;  /* 0x0000040812157981 */ /* 0x000f28000c1e1100 */
[----:B------:R-:W4:Y:S01]  /*1af0*/  LDG.E.U8 R22, desc[UR8][R18.64+0x5] ;  /* 0x0000050812167981 */ /* 0x000f22000c1e1100 */
[----:B------:R-:W-:-:S04]  /*1b00*/  LOP3.LUT R25, R25, R16, RZ, 0xc0, !PT ;  /* 0x0000001019197212 */ /* 0x000fc800078ec0ff */
[----:B------:R-:W-:Y:S01]  /*1b10*/  POPC R16, R25 ;  /* 0x0000001900107309 */ /* 0x000fe20000000000 */
[----:B--2---:R-:W-:Y:S02]  /*1b20*/  IMAD.U32 R23, R23, 0x10000, RZ ;  /* 0x0001000017177824 */ /* 0x004fe400078e00ff */
[----:B---3--:R-:W-:Y:S01]  /*1b30*/  IMAD.SHL.U32 R24, R24, 0x1000000, RZ ;  /* 0x0100000018187824 */ /* 0x008fe200078e00ff */
[----:B----4-:R-:W-:-:S04]  /*1b40*/  PRMT R21, R21, 0x6540, R22 ;  /* 0x0000654015157816 */ /* 0x010fc80000000016 */
[----:B------:R-:W-:-:S04]  /*1b50*/  LOP3.LUT R23, R21, R24, R23, 0xfe, !PT ;  /* 0x0000001815177212 */ /* 0x000fc800078efe17 */
[----:B------:R-:W-:-:S04]  /*1b60*/  LOP3.LUT R26, R23, R20, RZ, 0xc0, !PT ;  /* 0x00000014171a7212 */ /* 0x000fc800078ec0ff */
        /* <DEDUP_REMOVED lines=11> */
[----:B------:R-:W4:Y:S01]  /*1c20*/  LDG.E.U8 R26, desc[UR8][R18.64+0xb] ;  /* 0x00000b08121a7981 */ /* 0x000f22000c1e1100 */
[----:B--2---:R-:W-:Y:S01]  /*1c30*/  PRMT R25, R16, 0x6540, R21 ;  /* 0x0000654010197816 */ /* 0x004fe20000000015 */
[----:B---3--:R-:W-:-:S02]  /*1c40*/  IMAD.U32 R16, R20, 0x10000, RZ ;  /* 0x0001000014107824 */ /* 0x008fc400078e00ff */
[----:B----4-:R-:W-:Y:S02]  /*1c50*/  IMAD.SHL.U32 R21, R22, 0x1000000, RZ ;  /* 0x0100000016157824 */ /* 0x010fe400078e00ff */
[----:B------:R-:W2:Y:S03]  /*1c60*/  LDG.E.U8 R22, desc[UR8][R10.64+0xc] ;  /* 0x00000c080a167981 */ /* 0x000ea6000c1e1100 */
[----:B------:R-:W-:Y:S02]  /*1c70*/  LOP3.LUT R16, R25, R21, R16, 0xfe, !PT ;  /* 0x0000001519107212 */ /* 0x000fe400078efe10 */
[----:B------:R-:W3:Y:S01]  /*1c80*/  LDG.E.U8 R25, desc[UR8][R18.64+0xa] ;  /* 0x00000a0812197981 */ /* 0x000ee2000c1e1100 */
[----:B------:R-:W-:-:S03]  /*1c90*/  PRMT R20, R23, 0x6540, R24 ;  /* 0x0000654017147816 */ /* 0x000fc60000000018 */
[----:B------:R-:W2:Y:S04]  /*1ca0*/  LDG.E.U8 R23, desc[UR8][R10.64+0xd] ;  /* 0x00000d080a177981 */ /* 0x000ea8000c1e1100 */
[----:B------:R-:W4:Y:S04]  /*1cb0*/  LDG.E.U8 R24, desc[UR8][R10.64+0xe] ;  /* 0x00000e080a187981 */ /* 0x000f28000c1e1100 */
[----:B------:R-:W4:Y:S01]  /*1cc0*/  LDG.E.U8 R21, desc[UR8][R10.64+0xf] ;  /* 0x00000f080a157981 */ /* 0x000f22000c1e1100 */
[----:B------:R-:W-:Y:S02]  /*1cd0*/  IMAD.SHL.U32 R26, R26, 0x1000000, RZ ;  /* 0x010000001a1a7824 */ /* 0x000fe400078e00ff */
[----:B---3--:R-:W-:Y:S01]  /*1ce0*/  IMAD.U32 R25, R25, 0x10000, RZ ;  /* 0x0001000019197824 */ /* 0x008fe200078e00ff */
[----:B--2---:R-:W-:Y:S01]  /*1cf0*/  PRMT R22, R22, 0x6540, R23 ;  /* 0x0000654016167816 */ /* 0x004fe20000000017 */
[----:B----4-:R-:W-:-:S02]  /*1d00*/  IMAD.U32 R23, R24, 0x10000, RZ ;  /* 0x0001000018177824 */ /* 0x010fc400078e00ff */
[----:B------:R-:W-:Y:S01]  /*1d10*/  IMAD.SHL.U32 R24, R21, 0x1000000, RZ ;  /* 0x0100000015187824 */ /* 0x000fe200078e00ff */
[----:B------:R-:W-:Y:S02]  /*1d20*/  LOP3.LUT R21, R20, R26, R25, 0xfe, !PT ;  /* 0x0000001a14157212 */ /* 0x000fe400078efe19 */
[----:B------:R-:W2:Y:S02]  /*1d30*/  LDG.E.U8 R25, desc[UR8][R18.64+0xf] ;  /* 0x00000f0812197981 */ /* 0x000ea4000c1e1100 */
[----:B------:R-:W-:Y:S02]  /*1d40*/  LOP3.LUT R22, R22, R24, R23, 0xfe, !PT ;  /* 0x0000001816167212 */ /* 0x000fe400078efe17 */
[----:B------:R-:W3:Y:S04]  /*1d50*/  LDG.E.U8 R24, desc[UR8][R18.64+0xe] ;  /* 0x00000e0812187981 */ /* 0x000ee8000c1e1100 */
[----:B------:R-:W4:Y:S04]  /*1d60*/  LDG.E.U8 R20, desc[UR8][R18.64+0xc] ;  /* 0x00000c0812147981 */ /* 0x000f28000c1e1100 */
[----:B------:R-:W4:Y:S01]  /*1d70*/  LDG.E.U8 R23, desc[UR8][R18.64+0xd] ;  /* 0x00000d0812177981 */ /* 0x000f22000c1e1100 */
[----:B--2---:R-:W-:-:S02]  /*1d80*/  IMAD.SHL.U32 R25, R25, 0x1000000, RZ ;  /* 0x0100000019197824 */ /* 0x004fc400078e00ff */
[----:B---3--:R-:W-:Y:S01]  /*1d90*/  IMAD.U32 R24, R24, 0x10000, RZ ;  /* 0x0001000018187824 */ /* 0x008fe200078e00ff */
[----:B----4-:R-:W-:-:S04]  /*1da0*/  PRMT R20, R20, 0x6540, R23 ;  /* 0x0000654014147816 */ /* 0x010fc80000000017 */
        /* <DEDUP_REMOVED lines=37> */
[----:B------:R-:W-:-:S06]  /*2000*/  LOP3.LUT R16, R21, R16, RZ, 0xc0, !PT ;  /* 0x0000001015107212 */ /* 0x000fcc00078ec0ff */
[----:B------:R-:W-:Y:S01]  /*2010*/  POPC R16, R16 ;  /* 0x0000001000107309 */ /* 0x000fe20000000000 */
[----:B--2---:R-:W-:Y:S02]  /*2020*/  IMAD.SHL.U32 R25, R25, 0x1000000, RZ ;  /* 0x0100000019197824 */ /* 0x004fe400078e00ff */
[----:B---3--:R-:W-:Y:S01]  /*2030*/  IMAD.U32 R24, R24, 0x10000, RZ ;  /* 0x0001000018187824 */ /* 0x008fe200078e00ff */
[----:B----4-:R-:W-:-:S04]  /*2040*/  PRMT R20, R20, 0x6540, R23 ;  /* 0x0000654014147816 */ /* 0x010fc80000000017 */
[----:B------:R-:W-:-:S04]  /*2050*/  LOP3.LUT R25, R20, R25, R24, 0xfe, !PT ;  /* 0x0000001914197212 */ /* 0x000fc800078efe18 */
[----:B------:R-:W-:-:S04]  /*2060*/  LOP3.LUT R20, R25, R22, RZ, 0xc0, !PT ;  /* 0x0000001619147212 */ /* 0x000fc800078ec0ff */
        /* <DEDUP_REMOVED lines=12> */
[----:B------:R-:W4:Y:S04]  /*2130*/  LDG.E.U8 R24, desc[UR8][R10.64+0x1b] ;  /* 0x00001b080a187981 */ /* 0x000f28000c1e1100 */
[----:B------:R-:W4:Y:S04]  /*2140*/  LDG.E.U8 R28, desc[UR8][R18.64+0x1f] ;  /* 0x00001f08121c7981 */ /* 0x000f28000c1e1100 */
[----:B------:R-:W4:Y:S01]  /*2150*/  LDG.E.U8 R27, desc[UR8][R18.64+0x1d] ;  /* 0x00001d08121b7981 */ /* 0x000f22000c1e1100 */
[----:B--2---:R-:W-:-:S02]  /*2160*/  PRMT R22, R22, 0x6540, R21 ;  /* 0x0000654016167816 */ /* 0x004fc40000000015 */
[----:B---3--:R-:W-:Y:S01]  /*2170*/  PRMT R21, R25, 0x6540, R26 ;  /* 0x0000654019157816 */ /* 0x008fe2000000001a */
[----:B----4-:R-:W-:Y:S02]  /*2180*/  IMAD.U32 R26, R20, 0x10000, RZ ;  /* 0x00010000141a7824 */ /* 0x010fe400078e00ff */
[----:B------:R-:W2:Y:S01]  /*2190*/  LDG.E.U8 R20, desc[UR8][R10.64+0x1c] ;  /* 0x00001c080a147981 */ /* 0x000ea2000c1e1100 */
[----:B------:R-:W-:Y:S02]  /*21a0*/  IMAD.SHL.U32 R25, R16, 0x1000000, RZ ;  /* 0x0100000010197824 */ /* 0x000fe400078e00ff */
[----:B------:R-:W-:Y:S02]  /*21b0*/  IMAD.U32 R23, R23, 0x10000, RZ ;  /* 0x0001000017177824 */ /* 0x000fe400078e00ff */
[----:B------:R-:W-:Y:S01]  /*21c0*/  IMAD.SHL.U32 R24, R24, 0x1000000, RZ ;  /* 0x0100000018187824 */ /* 0x000fe200078e00ff */
[----:B------:R-:W-:Y:S02]  /*21d0*/  LOP3.LUT R21, R21, R25, R26, 0xfe, !PT ;  /* 0x0000001915157212 */ /* 0x000fe400078efe1a */
[----:B------:R-:W2:Y:S02]  /*21e0*/  LDG.E.U8 R25, desc[UR8][R10.64+0x1d] ;  /* 0x00001d080a197981 */ /* 0x000ea4000c1e1100 */
[----:B------:R-:W-:-:S02]  /*21f0*/  LOP3.LUT R16, R22, R24, R23, 0xfe, !PT ;  /* 0x0000001816107212 */ /* 0x000fc400078efe17 */
[----:B------:R-:W3:Y:S04]  /*2200*/  LDG.E.U8 R22, desc[UR8][R10.64+0x1e] ;  /* 0x00001e080a167981 */ /* 0x000ee8000c1e1100 */
[----:B------:R1:W4:Y:S04]  /*2210*/  LDG.E.U8 R24, desc[UR8][R10.64+0x1f] ;  /* 0x00001f080a187981 */ /* 0x000328000c1e1100 */
[----:B------:R-:W4:Y:S04]  /*2220*/  LDG.E.U8 R23, desc[UR8][R18.64+0x1e] ;  /* 0x00001e0812177981 */ /* 0x000f28000c1e1100 */
[----:B------:R-:W4:Y:S01]  /*2230*/  LDG.E.U8 R26, desc[UR8][R18.64+0x1c] ;  /* 0x00001c08121a7981 */ /* 0x000f22000c1e1100 */
[----:B------:R-:W-:Y:S01]  /*2240*/  IMAD.SHL.U32 R28, R28, 0x1000000, RZ ;  /* 0x010000001c1c7824 */ /* 0x000fe200078e00ff */
[----:B------:R-:W-:-:S04]  /*2250*/  LOP3.LUT R16, R21, R16, RZ, 0xc0, !PT ;  /* 0x0000001015107212 */ /* 0x000fc800078ec0ff */
[----:B-1----:R-:W-:Y:S01]  /*2260*/  POPC R10, R16 ;  /* 0x00000010000a7309 */ /* 0x002fe20000000000 */
[----:B------:R-:W-:-:S04]  /*2270*/  UIADD3 UR4, UP0, UPT, UR4, 0x20, URZ ;  /* 0x0000002004047890 */ /* 0x000fc8000ff1e0ff */
[----:B------:R-:W-:Y:S01]  /*2280*/  UIADD3.X UR5, UPT, UPT, URZ, UR5, URZ, UP0, !UPT ;  /* 0x00000005ff057290 */ /* 0x000fe200087fe4ff */
[----:B--2---:R-:W-:Y:S01]  /*2290*/  PRMT R20, R20, 0x6540, R25 ;  /* 0x0000654014147816 */ /* 0x004fe20000000019 */
[----:B---3--:R-:W-:Y:S02]  /*22a0*/  IMAD.U32 R22, R22, 0x10000, RZ ;  /* 0x0001000016167824 */ /* 0x008fe400078e00ff */
[----:B----4-:R-:W-:Y:S02]  /*22b0*/  IMAD.SHL.U32 R25, R24, 0x1000000, RZ ;  /* 0x0100000018197824 */ /* 0x010fe400078e00ff */
[----:B------:R-:W-:Y:S01]  /*22c0*/  IMAD.U32 R23, R23, 0x10000, RZ ;  /* 0x0001000017177824 */ /* 0x000fe200078e00ff */
[----:B------:R-:W-:Y:S02]  /*22d0*/  PRMT R26, R26, 0x6540, R27 ;  /* 0x000065401a1a7816 */ /* 0x000fe4000000001b */
[----:B------:R-:W-:Y:S02]  /*22e0*/  LOP3.LUT R22, R20, R25, R22, 0xfe, !PT ;  /* 0x0000001914167212 */ /* 0x000fe400078efe16 */
[----:B------:R-:W-:-:S04]  /*22f0*/  LOP3.LUT R23, R26, R28, R23, 0xfe, !PT ;  /* 0x0000001c1a177212 */ /* 0x000fc800078efe17 */
[----:B------:R-:W-:-:S04]  /*2300*/  LOP3.LUT R18, R23, R22, RZ, 0xc0, !PT ;  /* 0x0000001617127212 */ /* 0x000fc800078ec0ff */
[----:B------:R-:W1:Y:S02]  /*2310*/  POPC R11, R18 ;  /* 0x00000012000b7309 */ /* 0x000e640000000000 */
[----:B-1----:R-:W-:-:S05]  /*2320*/  IMAD.IADD R11, R10, 0x1, R11 ;  /* 0x000000010a0b7824 */ /* 0x002fca00078e020b */
[----:B0-----:R-:W-:-:S05]  /*2330*/  IADD3 R8, P0, PT, R11, R8, RZ ;  /* 0x000000080b087210 */ /* 0x001fca0007f1e0ff */
[----:B------:R-:W-:-:S05]  /*2340*/  IMAD.X R9, RZ, RZ, R9, P0 ;  /* 0x000000ffff097224 */ /* 0x000fca00000e0609 */
[----:B------:R0:W-:Y:S03]  /*2350*/  STG.E.64 desc[UR8][R2.64], R8 ;  /* 0x0000000802007986 */ /* 0x0001e6000c101b08 */
.L_x_4:
[----:B------:R-:W-:Y:S05]  /*2360*/  @!P1 BRA `(.L_x_1) ;  /* 0x0000000800389947 */ /* 0x000fea0003800000 */
[C---:B------:R-:W-:Y:S02]  /*2370*/  LOP3.LUT P1, RZ, R0.reuse, 0x18, RZ, 0xc0, !PT ;  /* 0x0000001800ff7812 */ /* 0x040fe4000782c0ff */
[----:B------:R-:W-:-:S11]  /*2380*/  LOP3.LUT P0, RZ, R0, 0x8, RZ, 0xc0, !PT ;  /* 0x0000000800ff7812 */ /* 0x000fd6000780c0ff */
        /* <DEDUP_REMOVED lines=37> */
[----:B------:R-:W-:-:S06]  /*25e0*/  LOP3.LUT R16, R25, R16, RZ, 0xc0, !PT ;  /* 0x0000001019107212 */ /* 0x000fcc00078ec0ff */
[----:B------:R-:W-:Y:S01]  /*25f0*/  POPC R16, R16 ;  /* 0x0000001000107309 */ /* 0x000fe20000000000 */
[----:B--2---:R-:W-:Y:S02]  /*2600*/  IMAD.U32 R23, R23, 0x10000, RZ ;  /* 0x0001000017177824 */ /* 0x004fe400078e00ff */
[----:B---3--:R-:W-:Y:S01]  /*2610*/  IMAD.SHL.U32 R24, R24, 0x1000000, RZ ;  /* 0x0100000018187824 */ /* 0x008fe200078e00ff */
[----:B----4-:R-:W-:-:S04]  /*2620*/  PRMT R21, R21, 0x6540, R22 ;  /* 0x0000654015157816 */ /* 0x010fc80000000016 */
[----:B------:R-:W-:-:S04]  /*2630*/  LOP3.LUT R23, R21, R24, R23, 0xfe, !PT ;  /* 0x0000001815177212 */ /* 0x000fc800078efe17 */
[----:B------:R-:W-:-:S04]  /*2640*/  LOP3.LUT R20, R23, R20, RZ, 0xc0, !PT ;  /* 0x0000001417147212 */ /* 0x000fc800078ec0ff */
[----:B------:R-:W1:Y:S02]  /*2650*/  POPC R21, R20 ;  /* 0x0000001400157309 */ /* 0x000e640000000000 */
[----:B-1----:R-:W-:-:S05]  /*2660*/  IMAD.IADD R21, R16, 0x1, R21 ;  /* 0x0000000110157824 */ /* 0x002fca00078e0215 */
[----:B0----5:R-:W-:-:S05]  /*2670*/  IADD3 R8, P1, PT, R21, R8, RZ ;  /* 0x0000000815087210 */ /* 0x021fca0007f3e0ff */
        /* <DEDUP_REMOVED lines=44> */
.L_x_5:
[----:B------:R-:W-:Y:S05]  /*2940*/  @P0 BRA `(.L_x_1) ;  /* 0x0000000000c00947 */ /* 0x000fea0003800000 */
[----:B------:R-:W-:-:S04]  /*2950*/  IMAD.WIDE.U32 R18, R13, R4, UR4 ;  /* 0x000000040d127e25 */ /* 0x000fc8000f8e0004 */
[-C--:B------:R-:W-:Y:S02]  /*2960*/  IMAD R16, R17, R4.reuse, RZ ;  /* 0x0000000411107224 */ /* 0x080fe400078e02ff */
[----:B------:R-:W-:Y:S01]  /*2970*/  IMAD.WIDE.U32 R10, R12, R4, UR4 ;  /* 0x000000040c0a7e25 */ /* 0x000fe2000f8e0004 */
[----:B------:R-:W-:-:S03]  /*2980*/  IADD3 R4, P0, PT, R18, R6, RZ ;  /* 0x0000000612047210 */ /* 0x000fc60007f1e0ff */
[----:B------:R-:W-:Y:S01]  /*2990*/  IMAD R16, R12, R5, R16 ;  /* 0x000000050c107224 */ /* 0x000fe200078e0210 */
[----:B------:R-:W-:Y:S02]  /*29a0*/  IADD3 R6, P1, PT, R10, R6, RZ ;  /* 0x000000060a067210 */ /* 0x000fe40007f3e0ff */
[C---:B------:R-:W-:Y:S02]  /*29b0*/  IADD3.X R5, PT, PT, R7.reuse, R14, R19, P0, !PT ;  /* 0x0000000e07057210 */ /* 0x040fe400007fe413 */
[----:B------:R-:W-:-:S03]  /*29c0*/  IADD3.X R7, PT, PT, R7, R16, R11, P1, !PT ;  /* 0x0000001007077210 */ /* 0x000fc60000ffe40b */
        /* <DEDUP_REMOVED lines=13> */
[----:B------:R0:W4:Y:S04]  /*2aa0*/  LDG.E.U8 R10, desc[UR8][R4.64+0x5] ;  /* 0x00000508040a7981 */ /* 0x000128000c1e1100 */
[----:B------:R-:W4:Y:S04]  /*2ab0*/  LDG.E.U8 R24, desc[UR8][R6.64+0x4] ;  /* 0x0000040806187981 */ /* 0x000f28000c1e1100 */
[----:B------:R1:W4:Y:S01]  /*2ac0*/  LDG.E.U8 R23, desc[UR8][R6.64+0x5] ;  /* 0x0000050806177981 */ /* 0x000322000c1e1100 */
[----:B--2---:R-:W-:Y:S01]  /*2ad0*/  IMAD.U32 R25, R25, 0x10000, RZ ;  /* 0x0001000019197824 */ /* 0x004fe200078e00ff */
[----:B---3--:R-:W-:Y:S01]  /*2ae0*/  PRMT R26, R26, 0x6540, R27 ;  /* 0x000065401a1a7816 */ /* 0x008fe2000000001b */
[----:B----4-:R-:W-:-:S02]  /*2af0*/  IMAD.SHL.U32 R18, R18, 0x1000000, RZ ;  /* 0x0100000012127824 */ /* 0x010fc400078e00ff */
[----:B------:R-:W-:Y:S02]  /*2b00*/  IMAD.U32 R16, R16, 0x10000, RZ ;  /* 0x0001000010107824 */ /* 0x000fe400078e00ff */
[----:B------:R-:W-:Y:S01]  /*2b10*/  IMAD.SHL.U32 R27, R14, 0x1000000, RZ ;  /* 0x010000000e1b7824 */ /* 0x000fe200078e00ff */
[----:B------:R-:W-:Y:S01]  /*2b20*/  PRMT R28, R28, 0x6540, R29 ;  /* 0x000065401c1c7816 */ /* 0x000fe2000000001d */
[----:B------:R-:W-:-:S03]  /*2b30*/  IMAD.U32 R11, R11, 0x10000, RZ ;  /* 0x000100000b0b7824 */ /* 0x000fc600078e00ff */
[----:B------:R-:W-:Y:S01]  /*2b40*/  LOP3.LUT R25, R28, R18, R25, 0xfe, !PT ;  /* 0x000000121c197212 */ /* 0x000fe200078efe19 */
[----:B0-----:R-:W-:Y:S01]  /*2b50*/  IMAD.SHL.U32 R4, R21, 0x1000000, RZ ;  /* 0x0100000015047824 */ /* 0x001fe200078e00ff */
[----:B------:R-:W-:Y:S01]  /*2b60*/  LOP3.LUT R16, R26, R27, R16, 0xfe, !PT ;  /* 0x0000001b1a107212 */ /* 0x000fe200078efe10 */
[----:B------:R-:W-:Y:S02]  /*2b70*/  IMAD.U32 R20, R20, 0x10000, RZ ;  /* 0x0001000014147824 */ /* 0x000fe400078e00ff */
[----:B------:R-:W-:Y:S01]  /*2b80*/  IMAD.SHL.U32 R5, R22, 0x1000000, RZ ;  /* 0x0100000016057824 */ /* 0x000fe200078e00ff */
[----:B------:R-:W-:-:S04]  /*2b90*/  PRMT R10, R19, 0x6540, R10 ;  /* 0x00006540130a7816 */ /* 0x000fc8000000000a */
[----:B-1----:R-:W-:Y:S02]  /*2ba0*/  LOP3.LUT R6, R10, R4, R11, 0xfe, !PT ;  /* 0x000000040a067212 */ /* 0x002fe400078efe0b */
[----:B------:R-:W-:Y:S02]  /*2bb0*/  PRMT R23, R24, 0x6540, R23 ;  /* 0x0000654018177816 */ /* 0x000fe40000000017 */
[----:B------:R-:W-:Y:S02]  /*2bc0*/  LOP3.LUT R4, R16, R25, RZ, 0xc0, !PT ;  /* 0x0000001910047212 */ /* 0x000fe400078ec0ff */
[----:B------:R-:W-:-:S04]  /*2bd0*/  LOP3.LUT R5, R23, R5, R20, 0xfe, !PT ;  /* 0x0000000517057212 */ /* 0x000fc800078efe14 */
[----:B------:R-:W-:Y:S01]  /*2be0*/  LOP3.LUT R6, R5, R6, RZ, 0xc0, !PT ;  /* 0x0000000605067212 */ /* 0x000fe200078ec0ff */
[----:B------:R-:W-:Y:S08]  /*2bf0*/  POPC R4, R4 ;  /* 0x0000000400047309 */ /* 0x000ff00000000000 */
[----:B------:R-:W0:Y:S02]  /*2c00*/  POPC R5, R6 ;  /* 0x0000000600057309 */ /* 0x000e240000000000 */
[----:B0-----:R-:W-:-:S05]  /*2c10*/  IMAD.IADD R5, R4, 0x1, R5 ;  /* 0x0000000104057824 */ /* 0x001fca00078e0205 */
[----:B-----5:R-:W-:-:S05]  /*2c20*/  IADD3 R8, P0, PT, R5, R8, RZ ;  /* 0x0000000805087210 */ /* 0x020fca0007f1e0ff */
[----:B------:R-:W-:-:S05]  /*2c30*/  IMAD.X R9, RZ, RZ, R9, P0 ;  /* 0x000000ffff097224 */ /* 0x000fca00000e0609 */
[----:B------:R2:W-:Y:S03]  /*2c40*/  STG.E.64 desc[UR8][R2.64], R8 ;  /* 0x0000000802007986 */ /* 0x0005e6000c101b08 */
.L_x_1:
[----:B------:R-:W-:Y:S05]  /*2c50*/  BSYNC.RECONVERGENT B0 ;  /* 0x0000000000007941 */ /* 0x000fea0003800200 */
.L_x_0:
[----:B------:R-:W-:-:S05]  /*2c60*/  IADD3 R12, P0, PT, R12, 0x1, RZ ;  /* 0x000000010c0c7810 */ /* 0x000fca0007f1e0ff */
[----:B------:R-:W-:Y:S01]  /*2c70*/  IMAD.X R17, RZ, RZ, R17, P0 ;  /* 0x000000ffff117224 */ /* 0x000fe200000e0611 */
[----:B------:R-:W-:-:S04]  /*2c80*/  ISETP.NE.U32.AND P0, PT, R12, R13, PT ;  /* 0x0000000d0c00720c */ /* 0x000fc80003f05070 */
[----:B------:R-:W-:-:S13]  /*2c90*/  ISETP.NE.AND.EX P0, PT, R17, RZ, PT, P0 ;  /* 0x000000ff1100720c */ /* 0x000fda0003f05300 */
[----:B------:R-:W-:Y:S05]  /*2ca0*/  @P0 BRA `(.L_x_6) ;  /* 0xffffffd4002c0947 */ /* 0x000fea000383ffff */
[----:B------:R-:W-:Y:S05]  /*2cb0*/  EXIT ;  /* 0x000000000000794d */ /* 0x000fea0003800000 */
.L_x_7:
[----:B------:R-:W-:-:S00]  /*2cc0*/  BRA `(.L_x_7) ;  /* 0xfffffffc00fc7947 */ /* 0x000fc0000383ffff */
[----:B------:R-:W-:-:S00]  /*2cd0*/  NOP ;  /* 0x0000000000007918 */ /* 0x000fc00000000000 */
        /* <DEDUP_REMOVED lines=10> */
.L_x_8:


//--------------------- .nv.shared.reserved.0     --------------------------
	.section	.nv.shared.reserved.0,"aw",@nobits
	.weak		__nv_reservedSMEM_offset_0_alias
	.size		__nv_reservedSMEM_offset_0_alias, 0, 64
	.other		__nv_reservedSMEM_offset_0_alias,@"STO_CUDA_RESERVED_SHARED STV_DEFAULT"
__nv_reservedSMEM_offset_0_alias:
	.zero		0
	.zero		64


//--------------------- .nv.constant0._Z7tcdbgpuyPyPb --------------------------
	.section	.nv.constant0._Z7tcdbgpuyPyPb,"a",@progbits
	.sectionflags	@""
	.align	4
.nv.constant0._Z7tcdbgpuyPyPb:
	.zero		920


//--------------------- SYMBOLS --------------------------

	.type		.nv.reservedSmem.offset0,@object
	.size		.nv.reservedSmem.offset0,0x4
